	.target	sm_90a

	.elftype	@"ET_EXEC"


//--------------------- .note.nv.tkinfo           --------------------------
	.section	.note.nv.tkinfo,"",@"SHT_NOTE"
	.sectionflags	@"SHF_NOTE_NV_TKINFO"
	.tkinfo
        /*0018*/ 	.word	0x00000002
        /*0030*/ 	.string	""
        /*0030*/ 	.string	"ptxas"
        /*0030*/ 	.string	"Cuda compilation tools, release 13.0, V13.0.88"
        /*0030*/ 	.string	"Build cuda_13.0.r13.0/compiler.36424714_0"
        /*0030*/ 	.string	"-v  -suppress-debug-info  -lineinfo  -arch sm_90a "



//--------------------- .note.nv.cuinfo           --------------------------
	.section	.note.nv.cuinfo,"",@"SHT_NOTE"
	.sectionflags	@"SHF_NOTE_NV_CUINFO"
        /*0018*/ 	.short	0x0002
        /*001a*/ 	.short	0x005a
        /*001c*/ 	.short	0x0082
	.zero		2


//--------------------- .nv.info                  --------------------------
	.section	.nv.info,"",@"SHT_CUDA_INFO"
	.align	4


	//----- nvinfo : EIATTR_REGCOUNT
	.align		4
        /*0000*/ 	.byte	0x04, 0x2f
        /*0002*/ 	.short	(.L_1 - .L_0)
	.align		4
.L_0:
        /*0004*/ 	.word	index@(matmul_kernel)
        /*0008*/ 	.word	0x000000ff


	//----- nvinfo : EIATTR_FRAME_SIZE
	.align		4
.L_1:
        /*000c*/ 	.byte	0x04, 0x11
        /*000e*/ 	.short	(.L_3 - .L_2)
	.align		4
.L_2:
        /*0010*/ 	.word	index@(matmul_kernel)
        /*0014*/ 	.word	0x00000130


	//----- nvinfo : EIATTR_MIN_STACK_SIZE
	.align		4
.L_3:
        /*0018*/ 	.byte	0x04, 0x12
        /*001a*/ 	.short	(.L_5 - .L_4)
	.align		4
.L_4:
        /*001c*/ 	.word	index@(matmul_kernel)
        /*0020*/ 	.word	0x00000130
.L_5:


//--------------------- .nv.compat                --------------------------
	.section	.nv.compat,"",@"SHT_CUDA_COMPAT_INFO"
	.align	4
        /*0000*/ 	.byte	0x02, 0x09, 0x01, 0x00, 0x02, 0x02, 0x04, 0x00, 0x02, 0x05, 0x05, 0x00, 0x03, 0x07, 0x01, 0x01
        /*0010*/ 	.byte	0x02, 0x03, 0x00, 0x00, 0x02, 0x06, 0x01, 0x00, 0x04, 0x0b, 0x08, 0x00, 0x00, 0x00, 0x00, 0x00
        /*0020*/ 	.byte	0x00, 0x00, 0x00, 0x00


//--------------------- .nv.info.matmul_kernel    --------------------------
	.section	.nv.info.matmul_kernel,"",@"SHT_CUDA_INFO"
	.sectionflags	@""
	.align	4


	//----- nvinfo : EIATTR_CUDA_API_VERSION
	.align		4
        /*0000*/ 	.byte	0x04, 0x37
        /*0002*/ 	.short	(.L_7 - .L_6)
.L_6:
        /*0004*/ 	.word	0x00000082


	//----- nvinfo : EIATTR_KPARAM_INFO
	.align		4
.L_7:
        /*0008*/ 	.byte	0x04, 0x17
        /*000a*/ 	.short	(.L_9 - .L_8)
.L_8:
        /*000c*/ 	.word	0x00000000
        /*0010*/ 	.short	0x000d
        /*0012*/ 	.short	0x0048
        /*0014*/ 	.byte	0x00, 0xf4, 0x21, 0x00


	//----- nvinfo : EIATTR_KPARAM_INFO
	.align		4
.L_9:
        /*0018*/ 	.byte	0x04, 0x17
        /*001a*/ 	.short	(.L_11 - .L_10)
.L_10:
        /*001c*/ 	.word	0x00000000
        /*0020*/ 	.short	0x000c
        /*0022*/ 	.short	0x0040
        /*0024*/ 	.byte	0x00, 0xf4, 0x21, 0x00


	//----- nvinfo : EIATTR_KPARAM_INFO
	.align		4
.L_11:
        /*0028*/ 	.byte	0x04, 0x17
        /*002a*/ 	.short	(.L_13 - .L_12)
.L_12:
        /*002c*/ 	.word	0x00000000
        /*0030*/ 	.short	0x000b
        /*0032*/ 	.short	0x0038
        /*0034*/ 	.byte	0x00, 0xf0, 0x11, 0x00


	//----- nvinfo : EIATTR_KPARAM_INFO
	.align		4
.L_13:
        /*0038*/ 	.byte	0x04, 0x17
        /*003a*/ 	.short	(.L_15 - .L_14)
.L_14:
        /*003c*/ 	.word	0x00000000
        /*0040*/ 	.short	0x000a
        /*0042*/ 	.short	0x0034
        /*0044*/ 	.byte	0x00, 0xf0, 0x11, 0x00


	//----- nvinfo : EIATTR_KPARAM_INFO
	.align		4
.L_15:
        /*0048*/ 	.byte	0x04, 0x17
        /*004a*/ 	.short	(.L_17 - .L_16)
.L_16:
        /*004c*/ 	.word	0x00000000
        /*0050*/ 	.short	0x0009
        /*0052*/ 	.short	0x0030
        /*0054*/ 	.byte	0x00, 0xf0, 0x11, 0x00


	//----- nvinfo : EIATTR_KPARAM_INFO
	.align		4
.L_17:
        /*0058*/ 	.byte	0x04, 0x17
        /*005a*/ 	.short	(.L_19 - .L_18)
.L_18:
        /*005c*/ 	.word	0x00000000
        /*0060*/ 	.short	0x0008
        /*0062*/ 	.short	0x002c
        /*0064*/ 	.byte	0x00, 0xf0, 0x11, 0x00


	//----- nvinfo : EIATTR_KPARAM_INFO
	.align		4
.L_19:
        /*0068*/ 	.byte	0x04, 0x17
        /*006a*/ 	.short	(.L_21 - .L_20)
.L_20:
        /*006c*/ 	.word	0x00000000
        /*0070*/ 	.short	0x0007
        /*0072*/ 	.short	0x0028
        /*0074*/ 	.byte	0x00, 0xf0, 0x11, 0x00


	//----- nvinfo : EIATTR_KPARAM_INFO
	.align		4
.L_21:
        /*0078*/ 	.byte	0x04, 0x17
        /*007a*/ 	.short	(.L_23 - .L_22)
.L_22:
        /*007c*/ 	.word	0x00000000
        /*0080*/ 	.short	0x0006
        /*0082*/ 	.short	0x0024
        /*0084*/ 	.byte	0x00, 0xf0, 0x11, 0x00


	//----- nvinfo : EIATTR_KPARAM_INFO
	.align		4
.L_23:
        /*0088*/ 	.byte	0x04, 0x17
        /*008a*/ 	.short	(.L_25 - .L_24)
.L_24:
        /*008c*/ 	.word	0x00000000
        /*0090*/ 	.short	0x0005
        /*0092*/ 	.short	0x0020
        /*0094*/ 	.byte	0x00, 0xf0, 0x11, 0x00


	//----- nvinfo : EIATTR_KPARAM_INFO
	.align		4
.L_25:
        /*0098*/ 	.byte	0x04, 0x17
        /*009a*/ 	.short	(.L_27 - .L_26)
.L_26:
        /*009c*/ 	.word	0x00000000
        /*00a0*/ 	.short	0x0004
        /*00a2*/ 	.short	0x001c
        /*00a4*/ 	.byte	0x00, 0xf0, 0x11, 0x00


	//----- nvinfo : EIATTR_KPARAM_INFO
	.align		4
.L_27:
        /*00a8*/ 	.byte	0x04, 0x17
        /*00aa*/ 	.short	(.L_29 - .L_28)
.L_28:
        /*00ac*/ 	.word	0x00000000
        /*00b0*/ 	.short	0x0003
        /*00b2*/ 	.short	0x0018
        /*00b4*/ 	.byte	0x00, 0xf0, 0x11, 0x00


	//----- nvinfo : EIATTR_KPARAM_INFO
	.align		4
.L_29:
        /*00b8*/ 	.byte	0x04, 0x17
        /*00ba*/ 	.short	(.L_31 - .L_30)
.L_30:
        /*00bc*/ 	.word	0x00000000
        /*00c0*/ 	.short	0x0002
        /*00c2*/ 	.short	0x0010
        /*00c4*/ 	.byte	0x00, 0xf4, 0x21, 0x00


	//----- nvinfo : EIATTR_KPARAM_INFO
	.align		4
.L_31:
        /*00c8*/ 	.byte	0x04, 0x17
        /*00ca*/ 	.short	(.L_33 - .L_32)
.L_32:
        /*00cc*/ 	.word	0x00000000
        /*00d0*/ 	.short	0x0001
        /*00d2*/ 	.short	0x0008
        /*00d4*/ 	.byte	0x00, 0xf4, 0x21, 0x00


	//----- nvinfo : EIATTR_KPARAM_INFO
	.align		4
.L_33:
        /*00d8*/ 	.byte	0x04, 0x17
        /*00da*/ 	.short	(.L_35 - .L_34)
.L_34:
        /*00dc*/ 	.word	0x00000000
        /*00e0*/ 	.short	0x0000
        /*00e2*/ 	.short	0x0000
        /*00e4*/ 	.byte	0x00, 0xf4, 0x21, 0x00


	//----- nvinfo : EIATTR_EXPLICIT_CLUSTER
	.align		4
.L_35:
        /*00e8*/ 	.byte	0x01, 0x3e
	.zero		2


	//----- nvinfo : EIATTR_CTA_PER_CLUSTER
	.align		4
        /*00ec*/ 	.byte	0x04, 0x3d
        /*00ee*/ 	.short	(.L_37 - .L_36)
.L_36:
        /*00f0*/ 	.word	0x00000002
        /*00f4*/ 	.word	0x00000001
        /*00f8*/ 	.word	0x00000001


	//----- nvinfo : EIATTR_SPARSE_MMA_MASK
	.align		4
.L_37:
        /*00fc*/ 	.byte	0x03, 0x50
        /*00fe*/ 	.short	0x0000


	//----- nvinfo : EIATTR_MAXREG_COUNT
	.align		4
        /*0100*/ 	.byte	0x03, 0x1b
        /*0102*/ 	.short	0x00ff


	//----- nvinfo : EIATTR_NUM_BARRIERS
	.align		4
        /*0104*/ 	.byte	0x02, 0x4c
        /*0106*/ 	.byte	0x01
	.zero		1


	//----- nvinfo : EIATTR_ANNOTATIONS
	.align		4
        /*0108*/ 	.byte	0x04, 0x55
        /*010a*/ 	.short	(.L_39 - .L_38)


	//   ....[0]....
.L_38:
        /*010c*/ 	.word	0x00000001
        /*0110*/ 	.byte	0x60, 0x0a, 0x00, 0x00, 0x01, 0x00, 0x00, 0x00, 0x40, 0x27, 0x00, 0x00, 0x01, 0x00, 0x00, 0x00
        /* <DEDUP_REMOVED lines=86> */
        /*0680*/ 	.byte	0xe0, 0xa2, 0x00, 0x00, 0x01, 0x00, 0x00, 0x00, 0x50, 0xb1, 0x00, 0x00


	//----- nvinfo : EIATTR_MERCURY_ISA_VERSION
	.align		4
.L_39:
        /*068c*/ 	.byte	0x03, 0x5f
        /*068e*/ 	.short	0x0101


	//----- nvinfo : EIATTR_EXIT_INSTR_OFFSETS
	.align		4
        /*0690*/ 	.byte	0x04, 0x1c
        /*0692*/ 	.short	(.L_41 - .L_40)


	//   ....[0]....
.L_40:
        /*0694*/ 	.word	0x0000d110


	//   ....[1]....
        /*0698*/ 	.word	0x0000d130


	//----- nvinfo : EIATTR_REQNTID
	.align		4
.L_41:
        /*069c*/ 	.byte	0x04, 0x10
        /*069e*/ 	.short	(.L_43 - .L_42)
.L_42:
        /*06a0*/ 	.word	0x00000080
        /*06a4*/ 	.word	0x00000001
        /*06a8*/ 	.word	0x00000001


	//----- nvinfo : EIATTR_CBANK_PARAM_SIZE
	.align		4
.L_43:
        /*06ac*/ 	.byte	0x03, 0x19
        /*06ae*/ 	.short	0x0050


	//----- nvinfo : EIATTR_PARAM_CBANK
	.align		4
        /*06b0*/ 	.byte	0x04, 0x0a
        /*06b2*/ 	.short	(.L_45 - .L_44)
	.align		4
.L_44:
        /*06b4*/ 	.word	index@(.nv.constant0.matmul_kernel)
        /*06b8*/ 	.short	0x0210
        /*06ba*/ 	.short	0x0050


	//----- nvinfo : EIATTR_SW_WAR
	.align		4
.L_45:
        /*06bc*/ 	.byte	0x04, 0x36
        /*06be*/ 	.short	(.L_47 - .L_46)
.L_46:
        /*06c0*/ 	.word	0x00000008
.L_47:


//--------------------- .nv.callgraph             --------------------------
	.section	.nv.callgraph,"",@"SHT_CUDA_CALLGRAPH"
	.align	4
	.sectionentsize	8
	.align		4
        /*0000*/ 	.word	0x00000000
	.align		4
        /*0004*/ 	.word	0xffffffff
	.align		4
        /*0008*/ 	.word	0x00000000
	.align		4
        /*000c*/ 	.word	0xfffffffe
	.align		4
        /*0010*/ 	.word	0x00000000
	.align		4
        /*0014*/ 	.word	0xfffffffd
	.align		4
        /*0018*/ 	.word	0x00000000
	.align		4
        /*001c*/ 	.word	0xfffffffc


//--------------------- .text.matmul_kernel       --------------------------
	.section	.text.matmul_kernel,"ax",@progbits
	.align	128
        .global         matmul_kernel
        .type           matmul_kernel,@function
        .size           matmul_kernel,(.L_x_3 - matmul_kernel)
        .other          matmul_kernel,@"STO_CUDA_ENTRY STV_DEFAULT"
matmul_kernel:
.text.matmul_kernel:
[----:B------:R-:W1:Y:S08]  /*0000*/  LDC R1, c[0x0][0x28] ;  /* 0x00000a00ff017b82 */ /* 0x000e700000000800 */
[----:B------:R-:W2:Y:S01]  /*0010*/  LDC.64 R156, c[0x0][0x228] ;  /* 0x00008a00ff9c7b82 */ /* 0x000ea20000000a00 */
[----:B------:R-:W3:Y:S01]  /*0020*/  S2R R146, SR_TID.X ;  /* 0x0000000000927919 */ /* 0x000ee20000002100 */
[----:B------:R-:W-:Y:S01]  /*0030*/  ULDC.64 UR12, c[0x0][0x208] ;  /* 0x00008200000c7ab9 */ /* 0x000fe20000000a00 */
[----:B-1----:R-:W-:Y:S01]  /*0040*/  VIADD R1, R1, 0xfffffed0 ;  /* 0xfffffed001017836 */ /* 0x002fe20000000000 */
[----:B------:R-:W-:Y:S01]  /*0050*/  ULDC UR8, c[0x0][0x230] ;  /* 0x00008c0000087ab9 */ /* 0x000fe20000000800 */
[----:B------:R-:W1:Y:S01]  /*0060*/  S2R R89, SR_CgaCtaId ;  /* 0x0000000000597919 */ /* 0x000e620000008800 */
[----:B------:R-:W-:-:S02]  /*0070*/  ULDC.64 UR6, c[0x0][0x218] ;  /* 0x0000860000067ab9 */ /* 0x000fc40000000a00 */
[----:B------:R-:W4:Y:S08]  /*0080*/  S2UR UR4, SR_CTAID.X ;  /* 0x00000000000479c3 */ /* 0x000f300000002500 */
[----:B------:R-:W5:Y:S01]  /*0090*/  LDC.64 R142, c[0x0][0x238] ;  /* 0x00008e00ff8e7b82 */ /* 0x000f620000000a00 */
[----:B--2---:R-:W-:Y:S01]  /*00a0*/  VIADD R0, R157, 0x7f ;  /* 0x0000007f9d007836 */ /* 0x004fe20000000000 */
[----:B------:R-:W-:-:S04]  /*00b0*/  IABS R10, R156 ;  /* 0x0000009c000a7213 */ /* 0x000fc80000000000 */
[----:B------:R-:W-:Y:S02]  /*00c0*/  SHF.R.S32.HI R3, RZ, 0x1f, R0 ;  /* 0x0000001fff037819 */ /* 0x000fe40000011400 */
[----:B----4-:R-:W-:Y:S01]  /*00d0*/  I2FP.F32.U32 R5, UR4 ;  /* 0x0000000400057c45 */ /* 0x010fe20008201000 */
[----:B------:R-:W-:Y:S01]  /*00e0*/  ULDC UR4, c[0x0][0x150] ;  /* 0x0000540000047ab9 */ /* 0x000fe20000000800 */
[----:B------:R-:W-:Y:S02]  /*00f0*/  LEA.HI R3, R3, R0, RZ, 0x7 ;  /* 0x0000000003037211 */ /* 0x000fe400078f38ff */
[----:B---3--:R-:W-:Y:S01]  /*0100*/  LOP3.LUT R88, R146, 0x7f, RZ, 0xc0, !PT ;  /* 0x0000007f92587812 */ /* 0x008fe200078ec0ff */
[----:B------:R-:W-:Y:S01]  /*0110*/  FMUL R5, R5, UR4 ;  /* 0x0000000405057c20 */ /* 0x000fe20008400000 */
[----:B------:R-:W-:Y:S01]  /*0120*/  SHF.R.S32.HI R3, RZ, 0x7, R3 ;  /* 0x00000007ff037819 */ /* 0x000fe20000011403 */
[----:B------:R-:W-:Y:S01]  /*0130*/  ULDC.64 UR4, c[0x0][0x210] ;  /* 0x0000840000047ab9 */ /* 0x000fe20000000a00 */
[----:B-----5:R-:W-:-:S02]  /*0140*/  IMAD R163, R142, 0xc, RZ ;  /* 0x0000000c8ea37824 */ /* 0x020fc400078e02ff */
[C---:B------:R-:W-:Y:S01]  /*0150*/  IMAD.SHL.U32 R95, R142.reuse, 0x2, RZ ;  /* 0x000000028e5f7824 */ /* 0x040fe200078e00ff */
[----:B------:R-:W2:Y:S01]  /*0160*/  F2I.U32.TRUNC.NTZ R5, R5 ;  /* 0x0000000500057305 */ /* 0x000ea2000020f000 */
[----:B------:R-:W-:Y:S02]  /*0170*/  IMAD.SHL.U32 R4, R3, 0x8, RZ ;  /* 0x0000000803047824 */ /* 0x000fe400078e00ff */
[C---:B------:R-:W-:Y:S02]  /*0180*/  IMAD R162, R142.reuse, 0x1c, RZ ;  /* 0x0000001c8ea27824 */ /* 0x040fe400078e02ff */
[C---:B------:R-:W-:Y:S01]  /*0190*/  IMAD R93, R142.reuse, 0x7, RZ ;  /* 0x000000078e5d7824 */ /* 0x040fe200078e02ff */
[----:B------:R-:W-:Y:S01]  /*01a0*/  IABS R7, R4 ;  /* 0x0000000400077213 */ /* 0x000fe20000000000 */
[C---:B------:R-:W-:Y:S02]  /*01b0*/  IMAD R161, R142.reuse, 0x24, RZ ;  /* 0x000000248ea17824 */ /* 0x040fe400078e02ff */
[C---:B------:R-:W-:Y:S01]  /*01c0*/  IMAD R94, R142.reuse, 0x6, RZ ;  /* 0x000000068e5e7824 */ /* 0x040fe200078e02ff */
[----:B------:R-:W3:Y:S01]  /*01d0*/  I2F.RP R0, R7 ;  /* 0x0000000700007306 */ /* 0x000ee20000209400 */
[----:B------:R-:W-:-:S02]  /*01e0*/  IMAD R91, R142, 0x9, RZ ;  /* 0x000000098e5b7824 */ /* 0x000fc400078e02ff */
[C---:B------:R-:W-:Y:S01]  /*01f0*/  IMAD.SHL.U32 R92, R142.reuse, 0x8, RZ ;  /* 0x000000088e5c7824 */ /* 0x040fe200078e00ff */
[----:B--2---:R-:W-:Y:S01]  /*0200*/  IABS R11, R5 ;  /* 0x00000005000b7213 */ /* 0x004fe20000000000 */
[C---:B------:R-:W-:Y:S02]  /*0210*/  IMAD R160, R142.reuse, 0x28, RZ ;  /* 0x000000288ea07824 */ /* 0x040fe400078e02ff */
[C---:B------:R-:W-:Y:S02]  /*0220*/  IMAD R219, R142.reuse, 0x88, RZ ;  /* 0x000000888edb7824 */ /* 0x040fe400078e02ff */
[C---:B------:R-:W-:Y:S02]  /*0230*/  IMAD R217, R142.reuse, 0x84, RZ ;  /* 0x000000848ed97824 */ /* 0x040fe400078e02ff */
[C---:B------:R-:W-:Y:S02]  /*0240*/  IMAD R221, R142.reuse, 0x8c, RZ ;  /* 0x0000008c8edd7824 */ /* 0x040fe400078e02ff */
[C---:B------:R-:W-:Y:S01]  /*0250*/  IMAD R251, R142.reuse, 0x23, RZ ;  /* 0x000000238efb7824 */ /* 0x040fe200078e02ff */
[----:B---3--:R-:W2:Y:S01]  /*0260*/  MUFU.RCP R0, R0 ;  /* 0x0000000000007308 */ /* 0x008ea20000001000 */
[----:B------:R-:W-:-:S02]  /*0270*/  IMAD R249, R142, 0x26, RZ ;  /* 0x000000268ef97824 */ /* 0x000fc400078e02ff */
[C---:B------:R-:W-:Y:S02]  /*0280*/  IMAD R250, R142.reuse, 0x25, RZ ;  /* 0x000000258efa7824 */ /* 0x040fe400078e02ff */
[C---:B------:R-:W-:Y:S02]  /*0290*/  IMAD R248, R142.reuse, 0x27, RZ ;  /* 0x000000278ef87824 */ /* 0x040fe400078e02ff */
[C---:B------:R-:W-:Y:S02]  /*02a0*/  IMAD R246, R142.reuse, 0x2a, RZ ;  /* 0x0000002a8ef67824 */ /* 0x040fe400078e02ff */
[C---:B------:R-:W-:Y:S02]  /*02b0*/  IMAD R247, R142.reuse, 0x29, RZ ;  /* 0x000000298ef77824 */ /* 0x040fe400078e02ff */
[C---:B------:R-:W-:Y:S02]  /*02c0*/  IMAD R245, R142.reuse, 0x2b, RZ ;  /* 0x0000002b8ef57824 */ /* 0x040fe400078e02ff */
[----:B------:R-:W-:-:S02]  /*02d0*/  IMAD R243, R142, 0x2e, RZ ;  /* 0x0000002e8ef37824 */ /* 0x000fc400078e02ff */
[----:B------:R-:W-:Y:S02]  /*02e0*/  IMAD R75, R142, 0xc0, RZ ;  /* 0x000000c08e4b7824 */ /* 0x000fe400078e02ff */
[----:B--2---:R-:W-:Y:S01]  /*02f0*/  VIADD R2, R0, 0xffffffe ;  /* 0x0ffffffe00027836 */ /* 0x004fe20000000000 */
[----:B------:R-:W-:Y:S01]  /*0300*/  IABS R0, R4 ;  /* 0x0000000400007213 */ /* 0x000fe20000000000 */
[C---:B------:R-:W-:Y:S02]  /*0310*/  IMAD R244, R142.reuse, 0x2d, RZ ;  /* 0x0000002d8ef47824 */ /* 0x040fe400078e02ff */
[----:B------:R2:W3:Y:S01]  /*0320*/  F2I.FTZ.U32.TRUNC.NTZ R3, R2 ;  /* 0x0000000200037305 */ /* 0x0004e2000021f000 */
[C---:B------:R-:W-:Y:S02]  /*0330*/  IMAD R73, R142.reuse, 0xbc, RZ ;  /* 0x000000bc8e497824 */ /* 0x040fe400078e02ff */
[----:B------:R-:W-:Y:S02]  /*0340*/  IMAD.MOV R0, RZ, RZ, -R0 ;  /* 0x000000ffff007224 */ /* 0x000fe400078e0a00 */
[----:B------:R-:W-:-:S02]  /*0350*/  IMAD R79, R142, 0xc8, RZ ;  /* 0x000000c88e4f7824 */ /* 0x000fc400078e02ff */
[C---:B------:R-:W-:Y:S02]  /*0360*/  IMAD R242, R142.reuse, 0x2f, RZ ;  /* 0x0000002f8ef27824 */ /* 0x040fe400078e02ff */
[----:B--2---:R-:W-:Y:S02]  /*0370*/  IMAD.MOV.U32 R2, RZ, RZ, RZ ;  /* 0x000000ffff027224 */ /* 0x004fe400078e00ff */
[C---:B------:R-:W-:Y:S02]  /*0380*/  IMAD R174, R142.reuse, 0x32, RZ ;  /* 0x000000328eae7824 */ /* 0x040fe400078e02ff */
[C---:B------:R-:W-:Y:S02]  /*0390*/  IMAD R77, R142.reuse, 0xc4, RZ ;  /* 0x000000c48e4d7824 */ /* 0x040fe400078e02ff */
[----:B---3--:R-:W-:Y:S02]  /*03a0*/  IMAD.MOV R6, RZ, RZ, -R3 ;  /* 0x000000ffff067224 */ /* 0x008fe400078e0a03 */
[----:B------:R-:W-:-:S02]  /*03b0*/  IMAD R241, R142, 0x31, RZ ;  /* 0x000000318ef17824 */ /* 0x000fc400078e02ff */
[----:B------:R-:W-:Y:S02]  /*03c0*/  IMAD R9, R6, R7, RZ ;  /* 0x0000000706097224 */ /* 0x000fe400078e02ff */
[----:B------:R-:W-:Y:S02]  /*03d0*/  IMAD R81, R142, 0xcc, RZ ;  /* 0x000000cc8e517824 */ /* 0x000fe400078e02ff */
[----:B------:R-:W-:-:S04]  /*03e0*/  IMAD.HI.U32 R2, R3, R9, R2 ;  /* 0x0000000903027227 */ /* 0x000fc800078e0002 */
[----:B------:R-:W-:Y:S02]  /*03f0*/  IMAD R173, R142, 0x33, RZ ;  /* 0x000000338ead7824 */ /* 0x000fe400078e02ff */
[----:B------:R-:W-:-:S04]  /*0400*/  IMAD.HI.U32 R2, R2, R11, RZ ;  /* 0x0000000b02027227 */ /* 0x000fc800078e00ff */
[----:B------:R-:W-:Y:S02]  /*0410*/  IMAD R0, R2, R0, R11 ;  /* 0x0000000002007224 */ /* 0x000fe400078e020b */
[C---:B------:R-:W-:Y:S02]  /*0420*/  IMAD R85, R142.reuse, 0x58, RZ ;  /* 0x000000588e557824 */ /* 0x040fe400078e02ff */
[C---:B------:R-:W-:Y:S01]  /*0430*/  IMAD R87, R142.reuse, 0x5c, RZ ;  /* 0x0000005c8e577824 */ /* 0x040fe200078e02ff */
[----:B------:R-:W-:Y:S01]  /*0440*/  ISETP.GT.U32.AND P1, PT, R7, R0, PT ;  /* 0x000000000700720c */ /* 0x000fe20003f24070 */
[C---:B------:R-:W-:Y:S02]  /*0450*/  IMAD R172, R142.reuse, 0x35, RZ ;  /* 0x000000358eac7824 */ /* 0x040fe400078e02ff */
[C---:B------:R-:W-:Y:S02]  /*0460*/  IMAD R171, R142.reuse, 0x36, RZ ;  /* 0x000000368eab7824 */ /* 0x040fe400078e02ff */
[----:B------:R-:W-:-:S02]  /*0470*/  IMAD R170, R142, 0x37, RZ ;  /* 0x000000378eaa7824 */ /* 0x000fc400078e02ff */
[C---:B------:R-:W-:Y:S02]  /*0480*/  IMAD R98, R142.reuse, 0x1a, RZ ;  /* 0x0000001a8e627824 */ /* 0x040fe400078e02ff */
[C---:B------:R-:W-:Y:S02]  /*0490*/  IMAD R100, R142.reuse, 0x1b, RZ ;  /* 0x0000001b8e647824 */ /* 0x040fe400078e02ff */
[----:B------:R-:W-:Y:S02]  /*04a0*/  IMAD R101, R142, 0x74, RZ ;  /* 0x000000748e657824 */ /* 0x000fe400078e02ff */
[----:B------:R-:W-:Y:S02]  /*04b0*/  @!P1 IMAD.IADD R0, R0, 0x1, -R7 ;  /* 0x0000000100009824 */ /* 0x000fe400078e0a07 */
[----:B------:R-:W-:Y:S01]  /*04c0*/  @!P1 VIADD R2, R2, 0x1 ;  /* 0x0000000102029836 */ /* 0x000fe20000000000 */
[----:B------:R-:W-:Y:S01]  /*04d0*/  ISETP.NE.AND P1, PT, R4, RZ, PT ;  /* 0x000000ff0400720c */ /* 0x000fe20003f25270 */
[----:B------:R-:W-:Y:S01]  /*04e0*/  IMAD R99, R142, 0x70, RZ ;  /* 0x000000708e637824 */ /* 0x000fe200078e02ff */
[----:B------:R-:W-:Y:S01]  /*04f0*/  ISETP.GE.U32.AND P0, PT, R0, R7, PT ;  /* 0x000000070000720c */ /* 0x000fe20003f06070 */
[C---:B------:R-:W-:Y:S01]  /*0500*/  IMAD R104, R142.reuse, 0x1d, RZ ;  /* 0x0000001d8e687824 */ /* 0x040fe200078e02ff */
[----:B------:R-:W-:Y:S01]  /*0510*/  LOP3.LUT R0, R5, R4, RZ, 0x3c, !PT ;  /* 0x0000000405007212 */ /* 0x000fe200078e3cff */
[----:B------:R-:W-:-:S02]  /*0520*/  IMAD R105, R142, 0x7c, RZ ;  /* 0x0000007c8e697824 */ /* 0x000fc400078e02ff */
[----:B------:R-:W-:Y:S01]  /*0530*/  IMAD R106, R142, 0x1e, RZ ;  /* 0x0000001e8e6a7824 */ /* 0x000fe200078e02ff */
[----:B------:R-:W-:Y:S01]  /*0540*/  ISETP.GE.AND P2, PT, R0, RZ, PT ;  /* 0x000000ff0000720c */ /* 0x000fe20003f46270 */
[----:B------:R-:W-:Y:S02]  /*0550*/  VIADD R0, R156, 0x7f ;  /* 0x0000007f9c007836 */ /* 0x000fe40000000000 */
[C---:B------:R-:W-:Y:S02]  /*0560*/  IMAD R103, R142.reuse, 0x78, RZ ;  /* 0x000000788e677824 */ /* 0x040fe400078e02ff */
[----:B------:R-:W-:Y:S01]  /*0570*/  IMAD R108, R142, 0x1f, RZ ;  /* 0x0000001f8e6c7824 */ /* 0x000fe200078e02ff */
[----:B------:R-:W-:Y:S01]  /*0580*/  SHF.R.S32.HI R3, RZ, 0x1f, R0 ;  /* 0x0000001fff037819 */ /* 0x000fe20000011400 */
[----:B------:R-:W-:Y:S02]  /*0590*/  @P0 VIADD R2, R2, 0x1 ;  /* 0x0000000102020836 */ /* 0x000fe40000000000 */
[C---:B------:R-:W-:Y:S01]  /*05a0*/  IMAD R109, R142.reuse, 0xe4, RZ ;  /* 0x000000e48e6d7824 */ /* 0x040fe200078e02ff */
[----:B------:R-:W-:Y:S01]  /*05b0*/  LEA.HI R3, R3, R0, RZ, 0x7 ;  /* 0x0000000003037211 */ /* 0x000fe200078f38ff */
[----:B------:R-:W-:-:S02]  /*05c0*/  IMAD R107, R142, 0xe0, RZ ;  /* 0x000000e08e6b7824 */ /* 0x000fc400078e02ff */
[----:B------:R-:W-:Y:S01]  /*05d0*/  @!P2 IMAD.MOV R2, RZ, RZ, -R2 ;  /* 0x000000ffff02a224 */ /* 0x000fe200078e0a02 */
[----:B------:R-:W-:Y:S01]  /*05e0*/  @!P1 LOP3.LUT R2, RZ, R4, RZ, 0x33, !PT ;  /* 0x00000004ff029212 */ /* 0x000fe200078e33ff */
[C---:B------:R-:W-:Y:S02]  /*05f0*/  IMAD R169, R142.reuse, 0x39, RZ ;  /* 0x000000398ea97824 */ /* 0x040fe400078e02ff */
[----:B------:R-:W-:Y:S02]  /*0600*/  IMAD R113, R142, 0xec, RZ ;  /* 0x000000ec8e717824 */ /* 0x000fe400078e02ff */
[----:B------:R-:W-:Y:S02]  /*0610*/  IMAD.SHL.U32 R9, R2, 0x8, RZ ;  /* 0x0000000802097824 */ /* 0x000fe400078e00ff */
[----:B------:R-:W-:Y:S02]  /*0620*/  IMAD.MOV R2, RZ, RZ, -R2 ;  /* 0x000000ffff027224 */ /* 0x000fe400078e0a02 */
[----:B------:R-:W-:Y:S01]  /*0630*/  IMAD R111, R142, 0xe8, RZ ;  /* 0x000000e88e6f7824 */ /* 0x000fe200078e02ff */
[----:B------:R-:W-:Y:S01]  /*0640*/  LEA.HI.SX32 R3, R3, -R9, 0x19 ;  /* 0x8000000903037211 */ /* 0x000fe200078fcaff */
[----:B------:R-:W-:-:S02]  /*0650*/  IMAD R12, R4, R2, R5 ;  /* 0x00000002040c7224 */ /* 0x000fc400078e0205 */
[----:B------:R-:W-:Y:S01]  /*0660*/  IMAD.MOV.U32 R2, RZ, RZ, RZ ;  /* 0x000000ffff027224 */ /* 0x000fe200078e00ff */
[----:B------:R-:W-:Y:S01]  /*0670*/  VIMNMX R11, R3, 0x8, PT ;  /* 0x00000008030b7848 */ /* 0x000fe20003fe0100 */
[C---:B------:R-:W-:Y:S01]  /*0680*/  IMAD R167, R142.reuse, 0x3b, RZ ;  /* 0x0000003b8ea77824 */ /* 0x040fe200078e02ff */
[----:B------:R-:W-:Y:S01]  /*0690*/  IABS R7, R12 ;  /* 0x0000000c00077213 */ /* 0x000fe20000000000 */
[C---:B------:R-:W-:Y:S01]  /*06a0*/  IMAD R117, R142.reuse, 0xf8, RZ ;  /* 0x000000f88e757824 */ /* 0x040fe200078e02ff */
[-C--:B------:R-:W-:Y:S01]  /*06b0*/  IABS R8, R11.reuse ;  /* 0x0000000b00087213 */ /* 0x080fe20000000000 */
[C---:B------:R-:W-:Y:S01]  /*06c0*/  IMAD R168, R142.reuse, 0x3a, RZ ;  /* 0x0000003a8ea87824 */ /* 0x040fe200078e02ff */
[----:B------:R-:W-:Y:S01]  /*06d0*/  IABS R4, R11 ;  /* 0x0000000b00047213 */ /* 0x000fe20000000000 */
[C---:B------:R-:W-:Y:S01]  /*06e0*/  IMAD R115, R142.reuse, 0xf4, RZ ;  /* 0x000000f48e737824 */ /* 0x040fe200078e02ff */
[----:B------:R-:W2:Y:S01]  /*06f0*/  I2F.RP R0, R8 ;  /* 0x0000000800007306 */ /* 0x000ea20000209400 */
[----:B------:R-:W-:-:S02]  /*0700*/  IMAD R165, R142, 0x3e, RZ ;  /* 0x0000003e8ea57824 */ /* 0x000fc400078e02ff */
[C---:B------:R-:W-:Y:S02]  /*0710*/  IMAD R121, R142.reuse, 0xf0, RZ ;  /* 0x000000f08e797824 */ /* 0x040fe400078e02ff */
[C---:B------:R-:W-:Y:S02]  /*0720*/  IMAD R166, R142.reuse, 0x3d, RZ ;  /* 0x0000003d8ea67824 */ /* 0x040fe400078e02ff */
[C---:B------:R-:W-:Y:S02]  /*0730*/  IMAD R119, R142.reuse, 0xfc, RZ ;  /* 0x000000fc8e777824 */ /* 0x040fe400078e02ff */
[----:B------:R-:W-:Y:S01]  /*0740*/  IMAD R164, R142, 0x3f, RZ ;  /* 0x0000003f8ea47824 */ /* 0x000fe200078e02ff */
[----:B--2---:R-:W2:Y:S02]  /*0750*/  MUFU.RCP R0, R0 ;  /* 0x0000000000007308 */ /* 0x004ea40000001000 */
[----:B--2---:R-:W-:-:S06]  /*0760*/  VIADD R3, R0, 0xffffffe ;  /* 0x0ffffffe00037836 */ /* 0x004fcc0000000000 */
[----:B------:R-:W2:Y:S02]  /*0770*/  F2I.FTZ.U32.TRUNC.NTZ R3, R3 ;  /* 0x0000000300037305 */ /* 0x000ea4000021f000 */
[----:B--2---:R-:W-:-:S04]  /*0780*/  IMAD.MOV R6, RZ, RZ, -R3 ;  /* 0x000000ffff067224 */ /* 0x004fc800078e0a03 */
[----:B------:R-:W-:-:S04]  /*0790*/  IMAD.MOV.U32 R5, RZ, RZ, R6 ;  /* 0x000000ffff057224 */ /* 0x000fc800078e0006 */
[----:B------:R-:W-:-:S04]  /*07a0*/  IMAD R5, R5, R8, RZ ;  /* 0x0000000805057224 */ /* 0x000fc800078e02ff */
[----:B------:R-:W-:-:S04]  /*07b0*/  IMAD.HI.U32 R2, R3, R5, R2 ;  /* 0x0000000503027227 */ /* 0x000fc800078e0002 */
[----:B------:R-:W-:Y:S02]  /*07c0*/  IMAD.MOV R3, RZ, RZ, -R4 ;  /* 0x000000ffff037224 */ /* 0x000fe400078e0a04 */
[----:B------:R-:W-:Y:S01]  /*07d0*/  IMAD.HI.U32 R0, R2, R7, RZ ;  /* 0x0000000702007227 */ /* 0x000fe200078e00ff */
[----:B------:R-:W2:Y:S01]  /*07e0*/  I2F.RP R4, R10 ;  /* 0x0000000a00047306 */ /* 0x000ea20000209400 */
[----:B------:R-:W-:Y:S02]  /*07f0*/  IABS R2, R157 ;  /* 0x0000009d00027213 */ /* 0x000fe40000000000 */
[----:B------:R-:W-:-:S05]  /*0800*/  IMAD R3, R0, R3, R7 ;  /* 0x0000000300037224 */ /* 0x000fca00078e0207 */
[----:B------:R-:W-:Y:S01]  /*0810*/  ISETP.GT.U32.AND P1, PT, R8, R3, PT ;  /* 0x000000030800720c */ /* 0x000fe20003f24070 */
[----:B------:R-:W3:Y:S08]  /*0820*/  I2F.RP R6, R2 ;  /* 0x0000000200067306 */ /* 0x000ef00000209400 */
[----:B--2---:R-:W2:Y:S04]  /*0830*/  MUFU.RCP R4, R4 ;  /* 0x0000000400047308 */ /* 0x004ea80000001000 */
[----:B------:R-:W-:-:S02]  /*0840*/  @!P1 IMAD.IADD R3, R3, 0x1, -R8 ;  /* 0x0000000103039824 */ /* 0x000fc400078e0a08 */
[----:B------:R-:W-:Y:S01]  /*0850*/  @!P1 VIADD R0, R0, 0x1 ;  /* 0x0000000100009836 */ /* 0x000fe20000000000 */
[----:B------:R-:W-:Y:S01]  /*0860*/  ISETP.NE.AND P1, PT, R11, RZ, PT ;  /* 0x000000ff0b00720c */ /* 0x000fe20003f25270 */
[----:B---3--:R-:W3:Y:S01]  /*0870*/  MUFU.RCP R6, R6 ;  /* 0x0000000600067308 */ /* 0x008ee20000001000 */
[----:B------:R-:W-:Y:S02]  /*0880*/  ISETP.GE.U32.AND P0, PT, R3, R8, PT ;  /* 0x000000080300720c */ /* 0x000fe40003f06070 */
[----:B------:R-:W-:-:S04]  /*0890*/  LOP3.LUT R3, R12, R11, RZ, 0x3c, !PT ;  /* 0x0000000b0c037212 */ /* 0x000fc800078e3cff */
[----:B------:R-:W-:Y:S01]  /*08a0*/  ISETP.GE.AND P2, PT, R3, RZ, PT ;  /* 0x000000ff0300720c */ /* 0x000fe20003f46270 */
[----:B-1----:R-:W-:Y:S02]  /*08b0*/  IMAD.SHL.U32 R3, R89, 0x40, RZ ;  /* 0x0000004059037824 */ /* 0x002fe400078e00ff */
[----:B--2---:R-:W-:-:S04]  /*08c0*/  VIADD R5, R4, 0xffffffe ;  /* 0x0ffffffe04057836 */ /* 0x004fc80000000000 */
[----:B------:R-:W-:Y:S02]  /*08d0*/  @P0 VIADD R0, R0, 0x1 ;  /* 0x0000000100000836 */ /* 0x000fe40000000000 */
[----:B------:R-:W1:Y:S01]  /*08e0*/  F2I.FTZ.U32.TRUNC.NTZ R5, R5 ;  /* 0x0000000500057305 */ /* 0x000e62000021f000 */
[----:B---3--:R-:W-:Y:S01]  /*08f0*/  VIADD R7, R6, 0xffffffe ;  /* 0x0ffffffe06077836 */ /* 0x008fe20000000000 */
[----:B------:R-:W-:Y:S01]  /*0900*/  LEA.HI R6, R146, R3, RZ, 0x1a ;  /* 0x0000000392067211 */ /* 0x000fe200078fd0ff */
[----:B------:R-:W-:-:S04]  /*0910*/  IMAD.MOV.U32 R233, RZ, RZ, R0 ;  /* 0x000000ffffe97224 */ /* 0x000fc800078e0000 */
[----:B------:R-:W-:Y:S01]  /*0920*/  @!P2 IMAD.MOV R233, RZ, RZ, -R233 ;  /* 0x000000ffffe9a224 */ /* 0x000fe200078e0ae9 */
[----:B------:R-:W-:Y:S01]  /*0930*/  @!P1 LOP3.LUT R233, RZ, R11, RZ, 0x33, !PT ;  /* 0x0000000bffe99212 */ /* 0x000fe200078e33ff */
[----:B------:R-:W2:Y:S04]  /*0940*/  F2I.FTZ.U32.TRUNC.NTZ R7, R7 ;  /* 0x0000000700077305 */ /* 0x000ea8000021f000 */
[----:B------:R-:W-:Y:S02]  /*0950*/  IMAD.MOV R0, RZ, RZ, -R233 ;  /* 0x000000ffff007224 */ /* 0x000fe400078e0ae9 */
[----:B-1----:R-:W-:Y:S02]  /*0960*/  IMAD.MOV R4, RZ, RZ, -R5 ;  /* 0x000000ffff047224 */ /* 0x002fe400078e0a05 */
[----:B------:R-:W-:-:S02]  /*0970*/  IMAD R0, R11, R0, R12 ;  /* 0x000000000b007224 */ /* 0x000fc400078e020c */
[----:B------:R-:W-:Y:S02]  /*0980*/  IMAD.SHL.U32 R233, R233, 0x80, RZ ;  /* 0x00000080e9e97824 */ /* 0x000fe400078e00ff */
[----:B------:R-:W-:Y:S02]  /*0990*/  IMAD.IADD R0, R9, 0x1, R0 ;  /* 0x0000000109007824 */ /* 0x000fe400078e0200 */
[----:B------:R-:W-:Y:S02]  /*09a0*/  IMAD.MOV.U32 R9, RZ, RZ, R4 ;  /* 0x000000ffff097224 */ /* 0x000fe400078e0004 */
[----:B------:R-:W-:Y:S01]  /*09b0*/  IMAD R90, R0, 0x80, R88 ;  /* 0x00000080005a7824 */ /* 0x000fe200078e0258 */
[----:B------:R-:W-:Y:S01]  /*09c0*/  LOP3.LUT R0, R233, 0x41, R6, 0xf8, !PT ;  /* 0x00000041e9007812 */ /* 0x000fe200078ef806 */
[----:B--2---:R-:W-:Y:S02]  /*09d0*/  IMAD.MOV R11, RZ, RZ, -R7 ;  /* 0x000000ffff0b7224 */ /* 0x004fe400078e0a07 */
[----:B------:R-:W-:Y:S01]  /*09e0*/  IMAD.MOV.U32 R4, RZ, RZ, RZ ;  /* 0x000000ffff047224 */ /* 0x000fe200078e00ff */
[----:B------:R-:W-:Y:S01]  /*09f0*/  IABS R8, R90 ;  /* 0x0000005a00087213 */ /* 0x000fe20000000000 */
[----:B------:R-:W-:Y:S01]  /*0a00*/  IMAD R3, R9, R10, RZ ;  /* 0x0000000a09037224 */ /* 0x000fe200078e02ff */
[C---:B------:R-:W-:Y:S01]  /*0a10*/  LOP3.LUT R12, R0.reuse, 0x2, RZ, 0xfc, !PT ;  /* 0x00000002000c7812 */ /* 0x040fe200078efcff */
[----:B------:R-:W-:Y:S01]  /*0a20*/  IMAD.MOV.U32 R9, RZ, RZ, R11 ;  /* 0x000000ffff097224 */ /* 0x000fe200078e000b */
[C---:B------:R-:W-:Y:S01]  /*0a30*/  LOP3.LUT R14, R0.reuse, 0x4, RZ, 0xfc, !PT ;  /* 0x00000004000e7812 */ /* 0x040fe200078efcff */
[----:B------:R-:W-:Y:S01]  /*0a40*/  IMAD.HI.U32 R4, R5, R3, R4 ;  /* 0x0000000305047227 */ /* 0x000fe200078e0004 */
[----:B------:R-:W-:Y:S01]  /*0a50*/  LOP3.LUT R16, R0, 0x6, RZ, 0xfc, !PT ;  /* 0x0000000600107812 */ /* 0x000fe200078efcff */
[----:B------:R1:W-:Y:S01]  /*0a60*/  STL [R1+0xd0], R90 ;  /* 0x0000d05a01007387 */ /* 0x0003e20000100800 */
[----:B------:R-:W-:Y:S01]  /*0a70*/  IABS R13, R14 ;  /* 0x0000000e000d7213 */ /* 0x000fe20000000000 */
[----:B------:R-:W-:Y:S01]  /*0a80*/  IMAD.MOV.U32 R3, RZ, RZ, R8 ;  /* 0x000000ffff037224 */ /* 0x000fe200078e0008 */
[----:B------:R-:W-:Y:S01]  /*0a90*/  IABS R8, R0 ;  /* 0x0000000000087213 */ /* 0x000fe20000000000 */
[----:B------:R-:W-:Y:S01]  /*0aa0*/  IMAD R5, R9, R2, RZ ;  /* 0x0000000209057224 */ /* 0x000fe200078e02ff */
[----:B------:R-:W-:Y:S01]  /*0ab0*/  IABS R9, R12 ;  /* 0x0000000c00097213 */ /* 0x000fe20000000000 */
[----:B------:R-:W-:Y:S01]  /*0ac0*/  IMAD.MOV.U32 R6, RZ, RZ, RZ ;  /* 0x000000ffff067224 */ /* 0x000fe200078e00ff */
[----:B------:R-:W-:Y:S01]  /*0ad0*/  IABS R15, R16 ;  /* 0x00000010000f7213 */ /* 0x000fe20000000000 */
[----:B------:R-:W-:Y:S01]  /*0ae0*/  IMAD.HI.U32 R4, R4, R3, RZ ;  /* 0x0000000304047227 */ /* 0x000fe200078e00ff */
[----:B------:R-:W-:-:S02]  /*0af0*/  ISETP.GE.AND P5, PT, R14, RZ, PT ;  /* 0x000000ff0e00720c */ /* 0x000fc40003fa6270 */
[----:B------:R-:W-:Y:S01]  /*0b00*/  ISETP.GE.AND P6, PT, R16, RZ, PT ;  /* 0x000000ff1000720c */ /* 0x000fe20003fc6270 */
[----:B------:R-:W-:Y:S01]  /*0b10*/  IMAD.HI.U32 R6, R7, R5, R6 ;  /* 0x0000000507067227 */ /* 0x000fe200078e0006 */
[C---:B------:R-:W-:Y:S02]  /*0b20*/  LOP3.LUT R14, R0.reuse, 0x10, RZ, 0xfc, !PT ;  /* 0x00000010000e7812 */ /* 0x040fe400078efcff */
[----:B------:R-:W-:Y:S01]  /*0b30*/  LOP3.LUT R16, R0, 0x14, RZ, 0xfc, !PT ;  /* 0x0000001400107812 */ /* 0x000fe200078efcff */
[----:B------:R-:W-:Y:S01]  /*0b40*/  IMAD.MOV.U32 R7, RZ, RZ, R8 ;  /* 0x000000ffff077224 */ /* 0x000fe200078e0008 */
[----:B------:R-:W-:Y:S01]  /*0b50*/  SHF.R.S32.HI R8, RZ, 0x6, R146 ;  /* 0x00000006ff087819 */ /* 0x000fe20000011492 */
[----:B------:R-:W-:Y:S01]  /*0b60*/  IMAD.MOV R5, RZ, RZ, -R4 ;  /* 0x000000ffff057224 */ /* 0x000fe200078e0a04 */
[----:B------:R-:W-:Y:S01]  /*0b70*/  IABS R23, R14 ;  /* 0x0000000e00177213 */ /* 0x000fe20000000000 */
[----:B------:R-:W-:Y:S01]  /*0b80*/  IMAD.HI.U32 R4, R6, R7, RZ ;  /* 0x0000000706047227 */ /* 0x000fe200078e00ff */
[----:B------:R-:W-:-:S02]  /*0b90*/  LOP3.LUT R18, R0, 0x16, RZ, 0xfc, !PT ;  /* 0x0000001600127812 */ /* 0x000fc400078efcff */
[----:B------:R-:W-:Y:S01]  /*0ba0*/  IABS R27, R16 ;  /* 0x00000010001b7213 */ /* 0x000fe20000000000 */
[----:B------:R-:W-:Y:S01]  /*0bb0*/  IMAD R3, R10, R5, R3 ;  /* 0x000000050a037224 */ /* 0x000fe200078e0203 */
[----:B------:R-:W-:Y:S01]  /*0bc0*/  IABS R29, R18 ;  /* 0x00000012001d7213 */ /* 0x000fe20000000000 */
[----:B------:R-:W-:Y:S01]  /*0bd0*/  IMAD.MOV R5, RZ, RZ, -R4 ;  /* 0x000000ffff057224 */ /* 0x000fe200078e0a04 */
[----:B------:R-:W-:Y:S01]  /*0be0*/  LOP3.LUT R20, R0, 0x2a, RZ, 0xfc, !PT ;  /* 0x0000002a00147812 */ /* 0x000fe200078efcff */
[----:B------:R-:W-:Y:S01]  /*0bf0*/  IMAD.HI.U32 R4, R6, R9, RZ ;  /* 0x0000000906047227 */ /* 0x000fe200078e00ff */
[----:B------:R-:W-:Y:S02]  /*0c00*/  ISETP.GT.U32.AND P0, PT, R10, R3, PT ;  /* 0x000000030a00720c */ /* 0x000fe40003f04070 */
[----:B------:R-:W-:Y:S01]  /*0c10*/  IABS R49, R20 ;  /* 0x0000001400317213 */ /* 0x000fe20000000000 */
[----:B------:R-:W-:Y:S01]  /*0c20*/  IMAD R5, R2, R5, R7 ;  /* 0x0000000502057224 */ /* 0x000fe200078e0207 */
[C---:B------:R-:W-:Y:S01]  /*0c30*/  LOP3.LUT R22, R0.reuse, 0x2c, RZ, 0xfc, !PT ;  /* 0x0000002c00167812 */ /* 0x040fe200078efcff */
[----:B------:R-:W-:Y:S01]  /*0c40*/  IMAD.MOV R7, RZ, RZ, -R4 ;  /* 0x000000ffff077224 */ /* 0x000fe200078e0a04 */
[----:B------:R-:W-:Y:S01]  /*0c50*/  LOP3.LUT R24, R0, 0x2e, RZ, 0xfc, !PT ;  /* 0x0000002e00187812 */ /* 0x000fe200078efcff */
[----:B------:R-:W-:Y:S01]  /*0c60*/  IMAD.HI.U32 R4, R6, R13, RZ ;  /* 0x0000000d06047227 */ /* 0x000fe200078e00ff */
[----:B------:R-:W-:-:S02]  /*0c70*/  ISETP.GT.U32.AND P1, PT, R2, R5, PT ;  /* 0x000000050200720c */ /* 0x000fc40003f24070 */
[----:B------:R-:W-:Y:S01]  /*0c80*/  IABS R51, R22 ;  /* 0x0000001600337213 */ /* 0x000fe20000000000 */
[----:B------:R-:W-:Y:S01]  /*0c90*/  IMAD R7, R2, R7, R9 ;  /* 0x0000000702077224 */ /* 0x000fe200078e0209 */
[----:B------:R-:W-:Y:S01]  /*0ca0*/  SGXT R9, R8, 0x1 ;  /* 0x000000010809781a */ /* 0x000fe20000000200 */
[----:B------:R-:W-:Y:S01]  /*0cb0*/  IMAD.MOV R4, RZ, RZ, -R4 ;  /* 0x000000ffff047224 */ /* 0x000fe200078e0a04 */
[----:B------:R-:W-:Y:S01]  /*0cc0*/  IABS R53, R24 ;  /* 0x0000001800357213 */ /* 0x000fe20000000000 */
[----:B------:R-:W-:Y:S01]  /*0cd0*/  @!P0 IMAD.IADD R3, R3, 0x1, -R10 ;  /* 0x0000000103038824 */ /* 0x000fe200078e0a0a */
[----:B------:R-:W-:Y:S01]  /*0ce0*/  LOP3.LUT R11, R9, 0x90, RZ, 0xc0, !PT ;  /* 0x00000090090b7812 */ /* 0x000fe200078ec0ff */
[C---:B------:R-:W-:Y:S01]  /*0cf0*/  IMAD R9, R2.reuse, R4, R13 ;  /* 0x0000000402097224 */ /* 0x040fe200078e020d */
[----:B------:R-:W-:Y:S01]  /*0d00*/  ISETP.GT.U32.AND P3, PT, R2, R7, PT ;  /* 0x000000070200720c */ /* 0x000fe20003f64070 */
[----:B------:R-:W-:Y:S01]  /*0d10*/  IMAD.HI.U32 R4, R6, R15, RZ ;  /* 0x0000000f06047227 */ /* 0x000fe200078e00ff */
[----:B------:R-:W-:-:S02]  /*0d20*/  ISETP.GT.U32.AND P0, PT, R10, R3, PT ;  /* 0x000000030a00720c */ /* 0x000fc40003f04070 */
[----:B------:R-:W-:Y:S01]  /*0d30*/  ISETP.GT.U32.AND P4, PT, R2, R9, PT ;  /* 0x000000090200720c */ /* 0x000fe20003f84070 */
[----:B------:R-:W-:Y:S01]  /*0d40*/  @!P1 IMAD.IADD R5, R5, 0x1, -R2 ;  /* 0x0000000105059824 */ /* 0x000fe200078e0a02 */
[----:B------:R-:W-:Y:S01]  /*0d50*/  ISETP.GE.AND P1, PT, R12, RZ, PT ;  /* 0x000000ff0c00720c */ /* 0x000fe20003f26270 */
[----:B------:R-:W-:Y:S01]  /*0d60*/  IMAD.SHL.U32 R8, R146, 0x4, RZ ;  /* 0x0000000492087824 */ /* 0x000fe200078e00ff */
[----:B------:R-:W-:Y:S01]  /*0d70*/  LOP3.LUT R12, R0, 0xe, RZ, 0xfc, !PT ;  /* 0x0000000e000c7812 */ /* 0x000fe200078efcff */
[----:B------:R-:W-:Y:S01]  /*0d80*/  IMAD.MOV R4, RZ, RZ, -R4 ;  /* 0x000000ffff047224 */ /* 0x000fe200078e0a04 */
[----:B------:R-:W-:Y:S02]  /*0d90*/  ISETP.GT.U32.AND P2, PT, R2, R5, PT ;  /* 0x000000050200720c */ /* 0x000fe40003f44070 */
[----:B------:R-:W-:Y:S01]  /*0da0*/  LOP3.LUT R71, R11, 0x7c, R8, 0x78, !PT ;  /* 0x0000007c0b477812 */ /* 0x000fe200078e7808 */
[----:B------:R-:W-:Y:S01]  /*0db0*/  @!P3 IMAD.IADD R7, R7, 0x1, -R2 ;  /* 0x000000010707b824 */ /* 0x000fe200078e0a02 */
[C---:B------:R-:W-:Y:S01]  /*0dc0*/  LOP3.LUT R8, R0.reuse, 0xa, RZ, 0xfc, !PT ;  /* 0x0000000a00087812 */ /* 0x040fe200078efcff */
[----:B------:R-:W-:Y:S01]  /*0dd0*/  @!P0 IMAD.IADD R3, R3, 0x1, -R10 ;  /* 0x0000000103038824 */ /* 0x000fe200078e0a0a */
[----:B------:R-:W-:Y:S01]  /*0de0*/  ISETP.GE.AND P0, PT, R0, RZ, PT ;  /* 0x000000ff0000720c */ /* 0x000fe20003f06270 */
[----:B------:R-:W-:Y:S01]  /*0df0*/  @!P4 IMAD.IADD R9, R9, 0x1, -R2 ;  /* 0x000000010909c824 */ /* 0x000fe200078e0a02 */
[C---:B------:R-:W-:Y:S01]  /*0e00*/  ISETP.GT.U32.AND P3, PT, R2.reuse, R7, PT ;  /* 0x000000070200720c */ /* 0x040fe20003f64070 */
[----:B------:R-:W-:Y:S01]  /*0e10*/  IMAD R11, R2, R4, R15 ;  /* 0x00000004020b7224 */ /* 0x000fe200078e020f */
[----:B------:R-:W-:-:S02]  /*0e20*/  LOP3.LUT R4, R0, 0x8, RZ, 0xfc, !PT ;  /* 0x0000000800047812 */ /* 0x000fc400078efcff */
[----:B------:R-:W-:Y:S01]  /*0e30*/  IABS R15, R8 ;  /* 0x00000008000f7213 */ /* 0x000fe20000000000 */
[----:B------:R-:W-:Y:S01]  /*0e40*/  @!P2 IMAD.IADD R5, R5, 0x1, -R2 ;  /* 0x000000010505a824 */ /* 0x000fe200078e0a02 */
[----:B------:R-:W-:Y:S02]  /*0e50*/  ISETP.GT.U32.AND P2, PT, R2, R9, PT ;  /* 0x000000090200720c */ /* 0x000fe40003f44070 */
[----:B------:R-:W-:Y:S02]  /*0e60*/  IABS R13, R4 ;  /* 0x00000004000d7213 */ /* 0x000fe40000000000 */
[----:B------:R-:W-:Y:S01]  /*0e70*/  ISETP.GE.AND P4, PT, R4, RZ, PT ;  /* 0x000000ff0400720c */ /* 0x000fe20003f86270 */
[----:B------:R-:W-:Y:S01]  /*0e80*/  @!P0 IMAD.MOV R5, RZ, RZ, -R5 ;  /* 0x000000ffff058224 */ /* 0x000fe200078e0a05 */
[----:B------:R-:W-:Y:S01]  /*0e90*/  ISETP.GE.AND P0, PT, R8, RZ, PT ;  /* 0x000000ff0800720c */ /* 0x000fe20003f06270 */
[----:B------:R-:W-:Y:S01]  /*0ea0*/  IMAD.HI.U32 R4, R6, R13, RZ ;  /* 0x0000000d06047227 */ /* 0x000fe200078e00ff */
[----:B------:R-:W-:-:S02]  /*0eb0*/  LOP3.LUT R10, R0, 0xc, RZ, 0xfc, !PT ;  /* 0x0000000c000a7812 */ /* 0x000fc400078efcff */
[----:B------:R-:W-:Y:S01]  /*0ec0*/  IABS R21, R12 ;  /* 0x0000000c00157213 */ /* 0x000fe20000000000 */
[----:B------:R-:W-:Y:S01]  /*0ed0*/  IMAD.HI.U32 R8, R6, R15, RZ ;  /* 0x0000000f06087227 */ /* 0x000fe200078e00ff */
[----:B------:R-:W-:Y:S02]  /*0ee0*/  IABS R17, R10 ;  /* 0x0000000a00117213 */ /* 0x000fe40000000000 */
[----:B------:R-:W-:Y:S01]  /*0ef0*/  LOP3.LUT R26, R0, 0x30, RZ, 0xfc, !PT ;  /* 0x00000030001a7812 */ /* 0x000fe200078efcff */
[----:B------:R-:W-:Y:S01]  /*0f00*/  @!P2 IMAD.IADD R9, R9, 0x1, -R2 ;  /* 0x000000010909a824 */ /* 0x000fe200078e0a02 */
[----:B------:R-:W-:Y:S01]  /*0f10*/  ISETP.GT.U32.AND P2, PT, R2, R11, PT ;  /* 0x0000000b0200720c */ /* 0x000fe20003f44070 */
[----:B------:R-:W-:Y:S01]  /*0f20*/  IMAD.MOV R4, RZ, RZ, -R4 ;  /* 0x000000ffff047224 */ /* 0x000fe200078e0a04 */
[----:B------:R-:W-:Y:S01]  /*0f30*/  IABS R55, R26 ;  /* 0x0000001a00377213 */ /* 0x000fe20000000000 */
[----:B------:R-:W-:Y:S01]  /*0f40*/  @!P3 IMAD.IADD R7, R7, 0x1, -R2 ;  /* 0x000000010707b824 */ /* 0x000fe200078e0a02 */
[----:B------:R-:W-:Y:S01]  /*0f50*/  ISETP.GE.AND P3, PT, R10, RZ, PT ;  /* 0x000000ff0a00720c */ /* 0x000fe20003f66270 */
[----:B------:R-:W-:Y:S01]  /*0f60*/  IMAD.MOV R8, RZ, RZ, -R8 ;  /* 0x000000ffff087224 */ /* 0x000fe200078e0a08 */
[----:B------:R-:W-:Y:S01]  /*0f70*/  LOP3.LUT R28, R0, 0x32, RZ, 0xfc, !PT ;  /* 0x00000032001c7812 */ /* 0x000fe200078efcff */
[----:B------:R-:W-:Y:S01]  /*0f80*/  IMAD R13, R2, R4, R13 ;  /* 0x00000004020d7224 */ /* 0x000fe200078e020d */
[----:B------:R-:W-:Y:S01]  /*0f90*/  LOP3.LUT R30, R0, 0x34, RZ, 0xfc, !PT ;  /* 0x00000034001e7812 */ /* 0x000fe200078efcff */
[C---:B------:R-:W-:Y:S01]  /*0fa0*/  IMAD R15, R2.reuse, R8, R15 ;  /* 0x00000008020f7224 */ /* 0x040fe200078e020f */
[----:B------:R-:W-:Y:S01]  /*0fb0*/  IABS R57, R28 ;  /* 0x0000001c00397213 */ /* 0x000fe20000000000 */
[----:B------:R-:W-:Y:S01]  /*0fc0*/  @!P1 IMAD.MOV R7, RZ, RZ, -R7 ;  /* 0x000000ffff079224 */ /* 0x000fe200078e0a07 */
[C---:B------:R-:W-:Y:S01]  /*0fd0*/  ISETP.GT.U32.AND P1, PT, R2.reuse, R13, PT ;  /* 0x0000000d0200720c */ /* 0x040fe20003f24070 */
[----:B------:R-:W-:Y:S01]  /*0fe0*/  @!P2 IMAD.IADD R11, R11, 0x1, -R2 ;  /* 0x000000010b0ba824 */ /* 0x000fe200078e0a02 */
[----:B------:R-:W-:Y:S01]  /*0ff0*/  IABS R59, R30 ;  /* 0x0000001e003b7213 */ /* 0x000fe20000000000 */
[----:B------:R-:W-:Y:S01]  /*1000*/  @!P5 IMAD.MOV R9, RZ, RZ, -R9 ;  /* 0x000000ffff09d224 */ /* 0x000fe200078e0a09 */
[----:B------:R-:W-:Y:S01]  /*1010*/  ISETP.GT.U32.AND P5, PT, R2, R15, PT ;  /* 0x0000000f0200720c */ /* 0x000fe20003fa4070 */
[----:B------:R-:W-:Y:S01]  /*1020*/  IMAD.HI.U32 R10, R6, R17, RZ ;  /* 0x00000011060a7227 */ /* 0x000fe200078e00ff */
[----:B------:R-:W-:-:S02]  /*1030*/  ISETP.GT.U32.AND P2, PT, R2, R11, PT ;  /* 0x0000000b0200720c */ /* 0x000fc40003f44070 */
[----:B------:R-:W-:Y:S01]  /*1040*/  LOP3.LUT R32, R0, 0x3a, RZ, 0xfc, !PT ;  /* 0x0000003a00207812 */ /* 0x000fe200078efcff */
[----:B------:R-:W-:Y:S01]  /*1050*/  IMAD.HI.U32 R4, R6, R21, RZ ;  /* 0x0000001506047227 */ /* 0x000fe200078e00ff */
[----:B------:R-:W-:Y:S02]  /*1060*/  LOP3.LUT R34, R0, 0x3c, RZ, 0xfc, !PT ;  /* 0x0000003c00227812 */ /* 0x000fe400078efcff */
[----:B------:R-:W-:Y:S01]  /*1070*/  IABS R65, R32 ;  /* 0x0000002000417213 */ /* 0x000fe20000000000 */
[----:B------:R-:W-:Y:S01]  /*1080*/  IMAD.MOV R10, RZ, RZ, -R10 ;  /* 0x000000ffff0a7224 */ /* 0x000fe200078e0a0a */
[----:B------:R-:W-:Y:S01]  /*1090*/  IABS R67, R34 ;  /* 0x0000002200437213 */ /* 0x000fe20000000000 */
[----:B------:R-:W-:Y:S02]  /*10a0*/  IMAD.MOV R4, RZ, RZ, -R4 ;  /* 0x000000ffff047224 */ /* 0x000fe400078e0a04 */
[----:B------:R-:W-:Y:S01]  /*10b0*/  IMAD R17, R2, R10, R17 ;  /* 0x0000000a02117224 */ /* 0x000fe200078e0211 */
[----:B------:R-:W-:Y:S01]  /*10c0*/  LOP3.LUT R10, R0, 0x12, RZ, 0xfc, !PT ;  /* 0x00000012000a7812 */ /* 0x000fe200078efcff */
[----:B------:R-:W-:-:S02]  /*10d0*/  IMAD R21, R2, R4, R21 ;  /* 0x0000000402157224 */ /* 0x000fc400078e0215 */
[--C-:B------:R-:W-:Y:S01]  /*10e0*/  @!P2 IMAD.IADD R11, R11, 0x1, -R2.reuse ;  /* 0x000000010b0ba824 */ /* 0x100fe200078e0a02 */
[----:B------:R-:W-:Y:S01]  /*10f0*/  IABS R25, R10 ;  /* 0x0000000a00197213 */ /* 0x000fe20000000000 */
[--C-:B------:R-:W-:Y:S01]  /*1100*/  @!P1 IMAD.IADD R13, R13, 0x1, -R2.reuse ;  /* 0x000000010d0d9824 */ /* 0x100fe200078e0a02 */
[C---:B------:R-:W-:Y:S01]  /*1110*/  ISETP.GT.U32.AND P2, PT, R2.reuse, R17, PT ;  /* 0x000000110200720c */ /* 0x040fe20003f44070 */
[----:B------:R-:W-:Y:S02]  /*1120*/  @!P5 IMAD.IADD R15, R15, 0x1, -R2 ;  /* 0x000000010f0fd824 */ /* 0x000fe400078e0a02 */
[----:B------:R-:W-:Y:S01]  /*1130*/  @!P6 IMAD.MOV R11, RZ, RZ, -R11 ;  /* 0x000000ffff0be224 */ /* 0x000fe200078e0a0b */
[----:B------:R-:W-:Y:S01]  /*1140*/  ISETP.GT.U32.AND P1, PT, R2, R13, PT ;  /* 0x0000000d0200720c */ /* 0x000fe20003f24070 */
[----:B------:R-:W-:Y:S01]  /*1150*/  IMAD.HI.U32 R4, R6, R25, RZ ;  /* 0x0000001906047227 */ /* 0x000fe200078e00ff */
[C---:B------:R-:W-:Y:S02]  /*1160*/  ISETP.GT.U32.AND P6, PT, R2.reuse, R21, PT ;  /* 0x000000150200720c */ /* 0x040fe40003fc4070 */
[----:B------:R-:W-:Y:S01]  /*1170*/  ISETP.GT.U32.AND P5, PT, R2, R15, PT ;  /* 0x0000000f0200720c */ /* 0x000fe20003fa4070 */
[----:B------:R-:W-:-:S02]  /*1180*/  IMAD.MOV R4, RZ, RZ, -R4 ;  /* 0x000000ffff047224 */ /* 0x000fc400078e0a04 */
[----:B------:R-:W-:-:S04]  /*1190*/  IMAD.HI.U32 R8, R6, R23, RZ ;  /* 0x0000001706087227 */ /* 0x000fc800078e00ff */
[----:B------:R-:W-:Y:S02]  /*11a0*/  IMAD R25, R2, R4, R25 ;  /* 0x0000000402197224 */ /* 0x000fe400078e0219 */
[--C-:B------:R-:W-:Y:S02]  /*11b0*/  @!P1 IMAD.IADD R13, R13, 0x1, -R2.reuse ;  /* 0x000000010d0d9824 */ /* 0x100fe400078e0a02 */
[--C-:B------:R-:W-:Y:S01]  /*11c0*/  @!P6 IMAD.IADD R21, R21, 0x1, -R2.reuse ;  /* 0x000000011515e824 */ /* 0x100fe200078e0a02 */
[----:B------:R-:W-:Y:S01]  /*11d0*/  ISETP.GE.AND P6, PT, R12, RZ, PT ;  /* 0x000000ff0c00720c */ /* 0x000fe20003fc6270 */
[----:B------:R-:W-:Y:S01]  /*11e0*/  @!P5 IMAD.IADD R15, R15, 0x1, -R2 ;  /* 0x000000010f0fd824 */ /* 0x000fe200078e0a02 */
[C---:B------:R-:W-:Y:S01]  /*11f0*/  ISETP.GT.U32.AND P5, PT, R2.reuse, R25, PT ;  /* 0x000000190200720c */ /* 0x040fe20003fa4070 */
[----:B------:R-:W-:Y:S01]  /*1200*/  @!P4 IMAD.MOV R13, RZ, RZ, -R13 ;  /* 0x000000ffff0dc224 */ /* 0x000fe200078e0a0d */
[----:B------:R-:W-:Y:S01]  /*1210*/  ISETP.GT.U32.AND P4, PT, R2, R21, PT ;  /* 0x000000150200720c */ /* 0x000fe20003f84070 */
[----:B------:R-:W-:Y:S01]  /*1220*/  IMAD.MOV R8, RZ, RZ, -R8 ;  /* 0x000000ffff087224 */ /* 0x000fe200078e0a08 */
[----:B------:R-:W-:Y:S01]  /*1230*/  LOP3.LUT R12, R0, 0x22, RZ, 0xfc, !PT ;  /* 0x00000022000c7812 */ /* 0x000fe200078efcff */
[----:B------:R-:W-:-:S03]  /*1240*/  IMAD.HI.U32 R4, R6, R27, RZ ;  /* 0x0000001b06047227 */ /* 0x000fc600078e00ff */
[----:B------:R-:W-:Y:S01]  /*1250*/  IABS R41, R12 ;  /* 0x0000000c00297213 */ /* 0x000fe20000000000 */
[----:B------:R-:W-:Y:S02]  /*1260*/  IMAD R23, R2, R8, R23 ;  /* 0x0000000802177224 */ /* 0x000fe400078e0217 */
[----:B------:R-:W-:Y:S02]  /*1270*/  @!P2 IMAD.IADD R17, R17, 0x1, -R2 ;  /* 0x000000011111a824 */ /* 0x000fe400078e0a02 */
[----:B------:R-:W-:Y:S01]  /*1280*/  IMAD.HI.U32 R8, R6, R29, RZ ;  /* 0x0000001d06087227 */ /* 0x000fe200078e00ff */
[C---:B------:R-:W-:Y:S02]  /*1290*/  ISETP.GT.U32.AND P1, PT, R2.reuse, R23, PT ;  /* 0x000000170200720c */ /* 0x040fe40003f24070 */
[----:B------:R-:W-:Y:S01]  /*12a0*/  ISETP.GT.U32.AND P2, PT, R2, R17, PT ;  /* 0x000000110200720c */ /* 0x000fe20003f44070 */
[----:B------:R-:W-:Y:S02]  /*12b0*/  IMAD.MOV R4, RZ, RZ, -R4 ;  /* 0x000000ffff047224 */ /* 0x000fe400078e0a04 */
[----:B------:R-:W-:-:S02]  /*12c0*/  IMAD.MOV R8, RZ, RZ, -R8 ;  /* 0x000000ffff087224 */ /* 0x000fc400078e0a08 */
[----:B------:R-:W-:Y:S01]  /*12d0*/  IMAD R27, R2, R4, R27 ;  /* 0x00000004021b7224 */ /* 0x000fe200078e021b */
[----:B------:R-:W-:Y:S01]  /*12e0*/  LOP3.LUT R4, R0, 0x18, RZ, 0xfc, !PT ;  /* 0x0000001800047812 */ /* 0x000fe200078efcff */
[C---:B------:R-:W-:Y:S02]  /*12f0*/  IMAD R29, R2.reuse, R8, R29 ;  /* 0x00000008021d7224 */ /* 0x040fe400078e021d */
[--C-:B------:R-:W-:Y:S02]  /*1300*/  @!P5 IMAD.IADD R25, R25, 0x1, -R2.reuse ;  /* 0x000000011919d824 */ /* 0x100fe400078e0a02 */
[--C-:B------:R-:W-:Y:S01]  /*1310*/  @!P4 IMAD.IADD R21, R21, 0x1, -R2.reuse ;  /* 0x000000011515c824 */ /* 0x100fe200078e0a02 */
[C---:B------:R-:W-:Y:S01]  /*1320*/  ISETP.GT.U32.AND P4, PT, R2.reuse, R27, PT ;  /* 0x0000001b0200720c */ /* 0x040fe20003f84070 */
[--C-:B------:R-:W-:Y:S01]  /*1330*/  @!P2 IMAD.IADD R17, R17, 0x1, -R2.reuse ;  /* 0x000000011111a824 */ /* 0x100fe200078e0a02 */
[C---:B------:R-:W-:Y:S01]  /*1340*/  ISETP.GT.U32.AND P5, PT, R2.reuse, R25, PT ;  /* 0x000000190200720c */ /* 0x040fe20003fa4070 */
[----:B------:R-:W-:Y:S01]  /*1350*/  @!P6 IMAD.MOV R21, RZ, RZ, -R21 ;  /* 0x000000ffff15e224 */ /* 0x000fe200078e0a15 */
[----:B------:R-:W-:Y:S01]  /*1360*/  ISETP.GT.U32.AND P6, PT, R2, R29, PT ;  /* 0x0000001d0200720c */ /* 0x000fe20003fc4070 */
[----:B------:R-:W-:Y:S01]  /*1370*/  IMAD.MOV.U32 R19, RZ, RZ, R17 ;  /* 0x000000ffff137224 */ /* 0x000fe200078e0011 */
[----:B------:R-:W-:Y:S01]  /*1380*/  IABS R17, R4 ;  /* 0x0000000400117213 */ /* 0x000fe20000000000 */
[--C-:B------:R-:W-:Y:S01]  /*1390*/  @!P1 IMAD.IADD R23, R23, 0x1, -R2.reuse ;  /* 0x0000000117179824 */ /* 0x100fe200078e0a02 */
[----:B------:R-:W-:Y:S01]  /*13a0*/  ISETP.GE.AND P2, PT, R14, RZ, PT ;  /* 0x000000ff0e00720c */ /* 0x000fe20003f46270 */
[----:B------:R-:W-:Y:S01]  /*13b0*/  @!P0 IMAD.MOV R15, RZ, RZ, -R15 ;  /* 0x000000ffff0f8224 */ /* 0x000fe200078e0a0f */
[----:B------:R-:W-:Y:S01]  /*13c0*/  ISETP.GE.AND P1, PT, R10, RZ, PT ;  /* 0x000000ff0a00720c */ /* 0x000fe20003f26270 */
[----:B------:R-:W-:Y:S01]  /*13d0*/  @!P3 IMAD.MOV R19, RZ, RZ, -R19 ;  /* 0x000000ffff13b224 */ /* 0x000fe200078e0a13 */
[----:B------:R-:W-:Y:S01]  /*13e0*/  ISETP.GT.U32.AND P0, PT, R2, R23, PT ;  /* 0x000000170200720c */ /* 0x000fe20003f04070 */
[--C-:B------:R-:W-:Y:S01]  /*13f0*/  @!P4 IMAD.IADD R27, R27, 0x1, -R2.reuse ;  /* 0x000000011b1bc824 */ /* 0x100fe200078e0a02 */
[----:B------:R-:W-:Y:S01]  /*1400*/  LOP3.LUT R10, R0, 0x1a, RZ, 0xfc, !PT ;  /* 0x0000001a000a7812 */ /* 0x000fe200078efcff */
[--C-:B------:R-:W-:Y:S01]  /*1410*/  @!P5 IMAD.IADD R25, R25, 0x1, -R2.reuse ;  /* 0x000000011919d824 */ /* 0x100fe200078e0a02 */
[----:B------:R-:W-:Y:S01]  /*1420*/  ISETP.GE.AND P5, PT, R4, RZ, PT ;  /* 0x000000ff0400720c */ /* 0x000fe20003fa6270 */
[----:B------:R-:W-:Y:S01]  /*1430*/  @!P6 IMAD.IADD R29, R29, 0x1, -R2 ;  /* 0x000000011d1de824 */ /* 0x000fe200078e0a02 */
[----:B------:R-:W-:Y:S01]  /*1440*/  ISETP.GT.U32.AND P6, PT, R2, R27, PT ;  /* 0x0000001b0200720c */ /* 0x000fe20003fc4070 */
[----:B------:R-:W-:Y:S01]  /*1450*/  IMAD.HI.U32 R4, R6, R17, RZ ;  /* 0x0000001106047227 */ /* 0x000fe200078e00ff */
[----:B------:R-:W-:-:S02]  /*1460*/  IABS R33, R10 ;  /* 0x0000000a00217213 */ /* 0x000fc40000000000 */
[----:B------:R-:W-:Y:S01]  /*1470*/  ISETP.GE.AND P3, PT, R16, RZ, PT ;  /* 0x000000ff1000720c */ /* 0x000fe20003f66270 */
[----:B------:R-:W-:Y:S01]  /*1480*/  IMAD.MOV R4, RZ, RZ, -R4 ;  /* 0x000000ffff047224 */ /* 0x000fe200078e0a04 */
[----:B------:R-:W-:Y:S01]  /*1490*/  ISETP.GE.AND P4, PT, R10, RZ, PT ;  /* 0x000000ff0a00720c */ /* 0x000fe20003f86270 */
[--C-:B------:R-:W-:Y:S01]  /*14a0*/  @!P0 IMAD.IADD R23, R23, 0x1, -R2.reuse ;  /* 0x0000000117178824 */ /* 0x100fe200078e0a02 */
[----:B------:R-:W-:Y:S01]  /*14b0*/  ISETP.GE.AND P0, PT, R18, RZ, PT ;  /* 0x000000ff1200720c */ /* 0x000fe20003f06270 */
[----:B------:R-:W-:Y:S01]  /*14c0*/  IMAD R17, R2, R4, R17 ;  /* 0x0000000402117224 */ /* 0x000fe200078e0211 */
[----:B------:R-:W-:Y:S01]  /*14d0*/  LOP3.LUT R4, R0, 0x1c, RZ, 0xfc, !PT ;  /* 0x0000001c00047812 */ /* 0x000fe200078efcff */
[----:B------:R-:W-:Y:S01]  /*14e0*/  IMAD.HI.U32 R8, R6, R33, RZ ;  /* 0x0000002106087227 */ /* 0x000fe200078e00ff */
[----:B------:R-:W-:Y:S02]  /*14f0*/  LOP3.LUT R10, R0, 0x20, RZ, 0xfc, !PT ;  /* 0x00000020000a7812 */ /* 0x000fe400078efcff */
[----:B------:R-:W-:Y:S01]  /*1500*/  IABS R35, R4 ;  /* 0x0000000400237213 */ /* 0x000fe20000000000 */
[----:B------:R-:W-:Y:S01]  /*1510*/  @!P6 IMAD.IADD R27, R27, 0x1, -R2 ;  /* 0x000000011b1be824 */ /* 0x000fe200078e0a02 */
[C---:B------:R-:W-:Y:S01]  /*1520*/  ISETP.GT.U32.AND P6, PT, R2.reuse, R17, PT ;  /* 0x000000110200720c */ /* 0x040fe20003fc4070 */
[----:B------:R-:W-:Y:S01]  /*1530*/  @!P2 IMAD.MOV R23, RZ, RZ, -R23 ;  /* 0x000000ffff17a224 */ /* 0x000fe200078e0a17 */
[----:B------:R-:W-:Y:S01]  /*1540*/  ISETP.GT.U32.AND P2, PT, R2, R29, PT ;  /* 0x0000001d0200720c */ /* 0x000fe20003f44070 */
[----:B------:R-:W-:Y:S01]  /*1550*/  IMAD.MOV R8, RZ, RZ, -R8 ;  /* 0x000000ffff087224 */ /* 0x000fe200078e0a08 */
[----:B------:R-:W-:Y:S01]  /*1560*/  IABS R39, R10 ;  /* 0x0000000a00277213 */ /* 0x000fe20000000000 */
[----:B------:R-:W-:Y:S01]  /*1570*/  @!P1 IMAD.MOV R25, RZ, RZ, -R25 ;  /* 0x000000ffff199224 */ /* 0x000fe200078e0a19 */
[----:B------:R-:W-:Y:S01]  /*1580*/  ISETP.GE.AND P1, PT, R4, RZ, PT ;  /* 0x000000ff0400720c */ /* 0x000fe20003f26270 */
[----:B------:R-:W-:Y:S01]  /*1590*/  IMAD R33, R2, R8, R33 ;  /* 0x0000000802217224 */ /* 0x000fe200078e0221 */
[----:B------:R-:W-:Y:S01]  /*15a0*/  LOP3.LUT R8, R0, 0x1e, RZ, 0xfc, !PT ;  /* 0x0000001e00087812 */ /* 0x000fe200078efcff */
[----:B------:R-:W-:Y:S01]  /*15b0*/  IMAD.HI.U32 R4, R6, R35, RZ ;  /* 0x0000002306047227 */ /* 0x000fe200078e00ff */
[----:B------:R-:W-:-:S02]  /*15c0*/  LOP3.LUT R14, R0, 0x24, RZ, 0xfc, !PT ;  /* 0x00000024000e7812 */ /* 0x000fc400078efcff */
[----:B------:R-:W-:Y:S01]  /*15d0*/  IABS R37, R8 ;  /* 0x0000000800257213 */ /* 0x000fe20000000000 */
[--C-:B------:R-:W-:Y:S01]  /*15e0*/  @!P6 IMAD.IADD R17, R17, 0x1, -R2.reuse ;  /* 0x000000011111e824 */ /* 0x100fe200078e0a02 */
[----:B------:R-:W-:Y:S01]  /*15f0*/  IABS R43, R14 ;  /* 0x0000000e002b7213 */ /* 0x000fe20000000000 */
[----:B------:R-:W-:Y:S01]  /*1600*/  @!P2 IMAD.IADD R29, R29, 0x1, -R2 ;  /* 0x000000011d1da824 */ /* 0x000fe200078e0a02 */
[----:B------:R-:W-:Y:S01]  /*1610*/  ISETP.GE.AND P2, PT, R8, RZ, PT ;  /* 0x000000ff0800720c */ /* 0x000fe20003f46270 */
[----:B------:R-:W-:Y:S01]  /*1620*/  IMAD.HI.U32 R8, R6, R37, RZ ;  /* 0x0000002506087227 */ /* 0x000fe200078e00ff */
[----:B------:R-:W-:Y:S02]  /*1630*/  ISETP.GT.U32.AND P6, PT, R2, R17, PT ;  /* 0x000000110200720c */ /* 0x000fe40003fc4070 */
[----:B------:R-:W-:Y:S01]  /*1640*/  LOP3.LUT R16, R0, 0x26, RZ, 0xfc, !PT ;  /* 0x0000002600107812 */ /* 0x000fe200078efcff */
[----:B------:R-:W-:Y:S01]  /*1650*/  @!P0 IMAD.MOV R29, RZ, RZ, -R29 ;  /* 0x000000ffff1d8224 */ /* 0x000fe200078e0a1d */
[----:B------:R-:W-:Y:S01]  /*1660*/  ISETP.GT.U32.AND P0, PT, R2, R33, PT ;  /* 0x000000210200720c */ /* 0x000fe20003f04070 */
[----:B------:R-:W-:Y:S01]  /*1670*/  IMAD.MOV R8, RZ, RZ, -R8 ;  /* 0x000000ffff087224 */ /* 0x000fe200078e0a08 */
[----:B------:R-:W-:Y:S01]  /*1680*/  IABS R45, R16 ;  /* 0x00000010002d7213 */ /* 0x000fe20000000000 */
[----:B------:R-:W-:Y:S01]  /*1690*/  IMAD.MOV R4, RZ, RZ, -R4 ;  /* 0x000000ffff047224 */ /* 0x000fe200078e0a04 */
[----:B------:R-:W-:Y:S01]  /*16a0*/  LOP3.LUT R18, R0, 0x28, RZ, 0xfc, !PT ;  /* 0x0000002800127812 */ /* 0x000fe200078efcff */
[----:B------:R-:W-:-:S02]  /*16b0*/  IMAD R37, R2, R8, R37 ;  /* 0x0000000802257224 */ /* 0x000fc400078e0225 */
[----:B------:R-:W-:Y:S01]  /*16c0*/  IMAD R35, R2, R4, R35 ;  /* 0x0000000402237224 */ /* 0x000fe200078e0223 */
[----:B------:R-:W-:Y:S01]  /*16d0*/  IABS R47, R18 ;  /* 0x00000012002f7213 */ /* 0x000fe20000000000 */
[----:B------:R-:W-:Y:S02]  /*16e0*/  @!P6 IMAD.IADD R17, R17, 0x1, -R2 ;  /* 0x000000011111e824 */ /* 0x000fe400078e0a02 */
[----:B------:R-:W-:Y:S01]  /*16f0*/  IMAD.HI.U32 R4, R6, R39, RZ ;  /* 0x0000002706047227 */ /* 0x000fe200078e00ff */
[----:B------:R-:W-:-:S03]  /*1700*/  ISETP.GT.U32.AND P6, PT, R2, R35, PT ;  /* 0x000000230200720c */ /* 0x000fc60003fc4070 */
[----:B------:R-:W-:Y:S02]  /*1710*/  IMAD.MOV.U32 R31, RZ, RZ, R17 ;  /* 0x000000ffff1f7224 */ /* 0x000fe400078e0011 */
[----:B------:R-:W-:Y:S02]  /*1720*/  @!P0 IMAD.IADD R33, R33, 0x1, -R2 ;  /* 0x0000000121218824 */ /* 0x000fe400078e0a02 */
[----:B------:R-:W-:Y:S01]  /*1730*/  @!P5 IMAD.MOV R31, RZ, RZ, -R31 ;  /* 0x000000ffff1fd224 */ /* 0x000fe200078e0a1f */
[C---:B------:R-:W-:Y:S01]  /*1740*/  ISETP.GT.U32.AND P5, PT, R2.reuse, R37, PT ;  /* 0x000000250200720c */ /* 0x040fe20003fa4070 */
[----:B------:R-:W-:Y:S01]  /*1750*/  @!P3 IMAD.MOV R27, RZ, RZ, -R27 ;  /* 0x000000ffff1bb224 */ /* 0x000fe200078e0a1b */
[----:B------:R-:W-:Y:S01]  /*1760*/  ISETP.GT.U32.AND P0, PT, R2, R33, PT ;  /* 0x000000210200720c */ /* 0x000fe20003f04070 */
[----:B------:R-:W-:Y:S01]  /*1770*/  IMAD.HI.U32 R8, R6, R41, RZ ;  /* 0x0000002906087227 */ /* 0x000fe200078e00ff */
[----:B------:R-:W-:-:S03]  /*1780*/  ISETP.GE.AND P3, PT, R10, RZ, PT ;  /* 0x000000ff0a00720c */ /* 0x000fc60003f66270 */
[----:B------:R-:W-:Y:S02]  /*1790*/  IMAD.MOV R10, RZ, RZ, -R4 ;  /* 0x000000ffff0a7224 */ /* 0x000fe400078e0a04 */
[----:B------:R-:W-:-:S04]  /*17a0*/  IMAD.HI.U32 R4, R6, R43, RZ ;  /* 0x0000002b06047227 */ /* 0x000fc800078e00ff */
[--C-:B------:R-:W-:Y:S02]  /*17b0*/  @!P5 IMAD.IADD R37, R37, 0x1, -R2.reuse ;  /* 0x000000012525d824 */ /* 0x100fe400078e0a02 */
[C---:B------:R-:W-:Y:S02]  /*17c0*/  IMAD R17, R2.reuse, R10, R39 ;  /* 0x0000000a02117224 */ /* 0x040fe400078e0227 */
[----:B------:R-:W-:Y:S01]  /*17d0*/  @!P0 IMAD.IADD R33, R33, 0x1, -R2 ;  /* 0x0000000121218824 */ /* 0x000fe200078e0a02 */
[C---:B------:R-:W-:Y:S01]  /*17e0*/  ISETP.GT.U32.AND P5, PT, R2.reuse, R37, PT ;  /* 0x000000250200720c */ /* 0x040fe20003fa4070 */
[----:B------:R-:W-:Y:S01]  /*17f0*/  IMAD.MOV R4, RZ, RZ, -R4 ;  /* 0x000000ffff047224 */ /* 0x000fe200078e0a04 */
[C---:B------:R-:W-:Y:S01]  /*1800*/  ISETP.GT.U32.AND P0, PT, R2.reuse, R17, PT ;  /* 0x000000110200720c */ /* 0x040fe20003f04070 */
[----:B------:R-:W-:Y:S02]  /*1810*/  @!P6 IMAD.IADD R35, R35, 0x1, -R2 ;  /* 0x000000012323e824 */ /* 0x000fe400078e0a02 */
[----:B------:R-:W-:-:S02]  /*1820*/  IMAD R43, R2, R4, R43 ;  /* 0x00000004022b7224 */ /* 0x000fc400078e022b */
[----:B------:R-:W-:Y:S01]  /*1830*/  IMAD.HI.U32 R4, R6, R45, RZ ;  /* 0x0000002d06047227 */ /* 0x000fe200078e00ff */
[----:B------:R-:W-:-:S03]  /*1840*/  ISETP.GT.U32.AND P6, PT, R2, R35, PT ;  /* 0x000000230200720c */ /* 0x000fc60003fc4070 */
[----:B------:R-:W-:Y:S02]  /*1850*/  IMAD.MOV R8, RZ, RZ, -R8 ;  /* 0x000000ffff087224 */ /* 0x000fe400078e0a08 */
[--C-:B------:R-:W-:Y:S01]  /*1860*/  @!P5 IMAD.IADD R37, R37, 0x1, -R2.reuse ;  /* 0x000000012525d824 */ /* 0x100fe200078e0a02 */
[C---:B------:R-:W-:Y:S01]  /*1870*/  ISETP.GT.U32.AND P5, PT, R2.reuse, R43, PT ;  /* 0x0000002b0200720c */ /* 0x040fe20003fa4070 */
[----:B------:R-:W-:Y:S02]  /*1880*/  @!P0 IMAD.IADD R17, R17, 0x1, -R2 ;  /* 0x0000000111118824 */ /* 0x000fe400078e0a02 */
[----:B------:R-:W-:Y:S02]  /*1890*/  IMAD.MOV R4, RZ, RZ, -R4 ;  /* 0x000000ffff047224 */ /* 0x000fe400078e0a04 */
[----:B------:R-:W-:Y:S01]  /*18a0*/  @!P4 IMAD.MOV R33, RZ, RZ, -R33 ;  /* 0x000000ffff21c224 */ /* 0x000fe200078e0a21 */
[C---:B------:R-:W-:Y:S01]  /*18b0*/  ISETP.GT.U32.AND P0, PT, R2.reuse, R17, PT ;  /* 0x000000110200720c */ /* 0x040fe20003f04070 */
[----:B------:R-:W-:-:S02]  /*18c0*/  IMAD R41, R2, R8, R41 ;  /* 0x0000000802297224 */ /* 0x000fc400078e0229 */
[----:B------:R-:W-:Y:S02]  /*18d0*/  IMAD R45, R2, R4, R45 ;  /* 0x00000004022d7224 */ /* 0x000fe400078e022d */
[----:B------:R-:W-:-:S04]  /*18e0*/  IMAD.HI.U32 R8, R6, R49, RZ ;  /* 0x0000003106087227 */ /* 0x000fc800078e00ff */
[--C-:B------:R-:W-:Y:S02]  /*18f0*/  @!P5 IMAD.IADD R43, R43, 0x1, -R2.reuse ;  /* 0x000000012b2bd824 */ /* 0x100fe400078e0a02 */
[--C-:B------:R-:W-:Y:S01]  /*1900*/  @!P6 IMAD.IADD R35, R35, 0x1, -R2.reuse ;  /* 0x000000012323e824 */ /* 0x100fe200078e0a02 */
[C---:B------:R-:W-:Y:S01]  /*1910*/  ISETP.GT.U32.AND P6, PT, R2.reuse, R41, PT ;  /* 0x000000290200720c */ /* 0x040fe20003fc4070 */
[----:B------:R-:W-:Y:S01]  /*1920*/  @!P0 IMAD.IADD R17, R17, 0x1, -R2 ;  /* 0x0000000111118824 */ /* 0x000fe200078e0a02 */
[C---:B------:R-:W-:Y:S01]  /*1930*/  ISETP.GT.U32.AND P4, PT, R2.reuse, R43, PT ;  /* 0x0000002b0200720c */ /* 0x040fe20003f84070 */
[----:B------:R-:W-:Y:S01]  /*1940*/  IMAD.MOV R8, RZ, RZ, -R8 ;  /* 0x000000ffff087224 */ /* 0x000fe200078e0a08 */
[----:B------:R-:W-:Y:S01]  /*1950*/  ISETP.GT.U32.AND P0, PT, R2, R45, PT ;  /* 0x0000002d0200720c */ /* 0x000fe20003f04070 */
[----:B------:R-:W-:-:S04]  /*1960*/  IMAD.HI.U32 R4, R6, R47, RZ ;  /* 0x0000002f06047227 */ /* 0x000fc800078e00ff */
[----:B------:R-:W-:Y:S02]  /*1970*/  IMAD R49, R2, R8, R49 ;  /* 0x0000000802317224 */ /* 0x000fe400078e0231 */
[----:B------:R-:W-:-:S04]  /*1980*/  IMAD.HI.U32 R10, R6, R51, RZ ;  /* 0x00000033060a7227 */ /* 0x000fc800078e00ff */
[----:B------:R-:W-:Y:S02]  /*1990*/  IMAD.MOV R4, RZ, RZ, -R4 ;  /* 0x000000ffff047224 */ /* 0x000fe400078e0a04 */
[----:B------:R-:W-:Y:S01]  /*19a0*/  @!P4 IMAD.IADD R43, R43, 0x1, -R2 ;  /* 0x000000012b2bc824 */ /* 0x000fe200078e0a02 */
[C---:B------:R-:W-:Y:S01]  /*19b0*/  ISETP.GT.U32.AND P4, PT, R2.reuse, R49, PT ;  /* 0x000000310200720c */ /* 0x040fe20003f84070 */
[----:B------:R-:W-:Y:S02]  /*19c0*/  IMAD.MOV R10, RZ, RZ, -R10 ;  /* 0x000000ffff0a7224 */ /* 0x000fe400078e0a0a */
[----:B------:R-:W-:Y:S02]  /*19d0*/  IMAD R47, R2, R4, R47 ;  /* 0x00000004022f7224 */ /* 0x000fe400078e022f */
[----:B------:R-:W-:-:S04]  /*19e0*/  IMAD.HI.U32 R4, R6, R53, RZ ;  /* 0x0000003506047227 */ /* 0x000fc800078e00ff */
[--C-:B------:R-:W-:Y:S01]  /*19f0*/  @!P6 IMAD.IADD R41, R41, 0x1, -R2.reuse ;  /* 0x000000012929e824 */ /* 0x100fe200078e0a02 */
[----:B------:R-:W-:Y:S01]  /*1a00*/  ISETP.GE.AND P6, PT, R12, RZ, PT ;  /* 0x000000ff0c00720c */ /* 0x000fe20003fc6270 */
[----:B------:R-:W-:Y:S01]  /*1a10*/  IMAD R51, R2, R10, R51 ;  /* 0x0000000a02337224 */ /* 0x000fe200078e0233 */
[----:B------:R-:W-:Y:S01]  /*1a20*/  LOP3.LUT R12, R0, 0x3e, RZ, 0xfc, !PT ;  /* 0x0000003e000c7812 */ /* 0x000fe200078efcff */
[----:B------:R-:W-:Y:S01]  /*1a30*/  @!P0 IMAD.IADD R45, R45, 0x1, -R2 ;  /* 0x000000012d2d8824 */ /* 0x000fe200078e0a02 */
[C---:B------:R-:W-:Y:S01]  /*1a40*/  ISETP.GT.U32.AND P5, PT, R2.reuse, R41, PT ;  /* 0x000000290200720c */ /* 0x040fe20003fa4070 */
[----:B------:R-:W-:Y:S01]  /*1a50*/  IMAD.MOV R10, RZ, RZ, -R4 ;  /* 0x000000ffff0a7224 */ /* 0x000fe200078e0a04 */
[----:B------:R-:W-:Y:S01]  /*1a60*/  IABS R69, R12 ;  /* 0x0000000c00457213 */ /* 0x000fe20000000000 */
[----:B------:R-:W-:Y:S01]  /*1a70*/  @!P4 IMAD.IADD R49, R49, 0x1, -R2 ;  /* 0x000000013131c824 */ /* 0x000fe200078e0a02 */
[C---:B------:R-:W-:Y:S01]  /*1a80*/  ISETP.GT.U32.AND P0, PT, R2.reuse, R45, PT ;  /* 0x0000002d0200720c */ /* 0x040fe20003f04070 */
[----:B------:R-:W-:-:S02]  /*1a90*/  IMAD R53, R2, R10, R53 ;  /* 0x0000000a02357224 */ /* 0x000fc400078e0235 */
[----:B------:R-:W-:-:S03]  /*1aa0*/  IMAD.HI.U32 R4, R6, R55, RZ ;  /* 0x0000003706047227 */ /* 0x000fc600078e00ff */
[C---:B------:R-:W-:Y:S01]  /*1ab0*/  ISETP.GT.U32.AND P4, PT, R2.reuse, R53, PT ;  /* 0x000000350200720c */ /* 0x040fe20003f84070 */
[----:B------:R-:W-:Y:S02]  /*1ac0*/  IMAD.MOV R4, RZ, RZ, -R4 ;  /* 0x000000ffff047224 */ /* 0x000fe400078e0a04 */
[--C-:B------:R-:W-:Y:S01]  /*1ad0*/  @!P5 IMAD.IADD R41, R41, 0x1, -R2.reuse ;  /* 0x000000012929d824 */ /* 0x100fe200078e0a02 */
[C---:B------:R-:W-:Y:S01]  /*1ae0*/  ISETP.GT.U32.AND P5, PT, R2.reuse, R47, PT ;  /* 0x0000002f0200720c */ /* 0x040fe20003fa4070 */
[C---:B------:R-:W-:Y:S02]  /*1af0*/  IMAD R55, R2.reuse, R4, R55 ;  /* 0x0000000402377224 */ /* 0x040fe400078e0237 */
[----:B------:R-:W-:Y:S01]  /*1b00*/  @!P0 IMAD.IADD R45, R45, 0x1, -R2 ;  /* 0x000000012d2d8824 */ /* 0x000fe200078e0a02 */
[----:B------:R-:W-:Y:S01]  /*1b10*/  ISETP.GT.U32.AND P0, PT, R2, R51, PT ;  /* 0x000000330200720c */ /* 0x000fe20003f04070 */
[----:B------:R-:W-:-:S04]  /*1b20*/  IMAD.HI.U32 R8, R6, R57, RZ ;  /* 0x0000003906087227 */ /* 0x000fc800078e00ff */
[----:B------:R-:W-:Y:S01]  /*1b30*/  @!P4 IMAD.IADD R53, R53, 0x1, -R2 ;  /* 0x000000013535c824 */ /* 0x000fe200078e0a02 */
[----:B------:R-:W-:Y:S01]  /*1b40*/  ISETP.GT.U32.AND P4, PT, R2, R55, PT ;  /* 0x000000370200720c */ /* 0x000fe20003f84070 */
[----:B------:R-:W-:Y:S02]  /*1b50*/  IMAD.MOV R8, RZ, RZ, -R8 ;  /* 0x000000ffff087224 */ /* 0x000fe400078e0a08 */
[--C-:B------:R-:W-:Y:S01]  /*1b60*/  @!P5 IMAD.IADD R47, R47, 0x1, -R2.reuse ;  /* 0x000000012f2fd824 */ /* 0x100fe200078e0a02 */
[----:B------:R-:W-:Y:S01]  /*1b70*/  ISETP.GE.AND P5, PT, R14, RZ, PT ;  /* 0x000000ff0e00720c */ /* 0x000fe20003fa6270 */
[----:B------:R-:W-:Y:S01]  /*1b80*/  IMAD R57, R2, R8, R57 ;  /* 0x0000000802397224 */ /* 0x000fe200078e0239 */
[----:B------:R-:W-:Y:S01]  /*1b90*/  LOP3.LUT R14, R0, 0x36, RZ, 0xfc, !PT ;  /* 0x00000036000e7812 */ /* 0x000fe200078efcff */
[----:B------:R-:W-:Y:S01]  /*1ba0*/  @!P0 IMAD.IADD R51, R51, 0x1, -R2 ;  /* 0x0000000133338824 */ /* 0x000fe200078e0a02 */
[----:B------:R-:W-:Y:S01]  /*1bb0*/  ISETP.GE.AND P0, PT, R16, RZ, PT ;  /* 0x000000ff1000720c */ /* 0x000fe20003f06270 */
[----:B------:R-:W-:Y:S01]  /*1bc0*/  IMAD.HI.U32 R10, R6, R59, RZ ;  /* 0x0000003b060a7227 */ /* 0x000fe200078e00ff */
[----:B------:R-:W-:-:S02]  /*1bd0*/  LOP3.LUT R16, R0, 0x38, RZ, 0xfc, !PT ;  /* 0x0000003800107812 */ /* 0x000fc400078efcff */
[----:B------:R-:W-:Y:S01]  /*1be0*/  IABS R61, R14 ;  /* 0x0000000e003d7213 */ /* 0x000fe20000000000 */
[----:B------:R-:W-:Y:S01]  /*1bf0*/  @!P4 IMAD.IADD R55, R55, 0x1, -R2 ;  /* 0x000000013737c824 */ /* 0x000fe200078e0a02 */
[----:B------:R-:W-:Y:S01]  /*1c00*/  IABS R63, R16 ;  /* 0x00000010003f7213 */ /* 0x000fe20000000000 */
[----:B------:R-:W-:Y:S01]  /*1c10*/  IMAD.MOV R10, RZ, RZ, -R10 ;  /* 0x000000ffff0a7224 */ /* 0x000fe200078e0a0a */
[C---:B------:R-:W-:Y:S01]  /*1c20*/  ISETP.GT.U32.AND P4, PT, R2.reuse, R57, PT ;  /* 0x000000390200720c */ /* 0x040fe20003f84070 */
[----:B------:R-:W-:Y:S01]  /*1c30*/  @!P1 IMAD.MOV R35, RZ, RZ, -R35 ;  /* 0x000000ffff239224 */ /* 0x000fe200078e0a23 */
[C---:B------:R-:W-:Y:S01]  /*1c40*/  ISETP.GT.U32.AND P1, PT, R2.reuse, R47, PT ;  /* 0x0000002f0200720c */ /* 0x040fe20003f24070 */
[----:B------:R-:W-:Y:S01]  /*1c50*/  @!P2 IMAD.MOV R37, RZ, RZ, -R37 ;  /* 0x000000ffff25a224 */ /* 0x000fe200078e0a25 */
[----:B------:R-:W-:Y:S01]  /*1c60*/  ISETP.GT.U32.AND P2, PT, R2, R49, PT ;  /* 0x000000310200720c */ /* 0x000fe20003f44070 */
[----:B------:R-:W-:-:S04]  /*1c70*/  IMAD.HI.U32 R0, R6, R61, RZ ;  /* 0x0000003d06007227 */ /* 0x000fc800078e00ff */
[----:B------:R-:W-:-:S04]  /*1c80*/  IMAD.HI.U32 R4, R6, R63, RZ ;  /* 0x0000003f06047227 */ /* 0x000fc800078e00ff */
[C---:B------:R-:W-:Y:S02]  /*1c90*/  IMAD R59, R2.reuse, R10, R59 ;  /* 0x0000000a023b7224 */ /* 0x040fe400078e023b */
[----:B------:R-:W-:Y:S02]  /*1ca0*/  IMAD.MOV.U32 R39, RZ, RZ, R17 ;  /* 0x000000ffff277224 */ /* 0x000fe400078e0011 */
[----:B------:R-:W-:Y:S02]  /*1cb0*/  IMAD.MOV R0, RZ, RZ, -R0 ;  /* 0x000000ffff007224 */ /* 0x000fe400078e0a00 */
[----:B------:R-:W-:Y:S02]  /*1cc0*/  IMAD.MOV R4, RZ, RZ, -R4 ;  /* 0x000000ffff047224 */ /* 0x000fe400078e0a04 */
[----:B------:R-:W-:Y:S01]  /*1cd0*/  @!P5 IMAD.MOV R43, RZ, RZ, -R43 ;  /* 0x000000ffff2bd224 */ /* 0x000fe200078e0a2b */
[C---:B------:R-:W-:Y:S01]  /*1ce0*/  ISETP.GT.U32.AND P5, PT, R2.reuse, R55, PT ;  /* 0x000000370200720c */ /* 0x040fe20003fa4070 */
[----:B------:R-:W-:Y:S01]  /*1cf0*/  @!P3 IMAD.MOV R39, RZ, RZ, -R39 ;  /* 0x000000ffff27b224 */ /* 0x000fe200078e0a27 */
[C---:B------:R-:W-:Y:S01]  /*1d00*/  ISETP.GT.U32.AND P3, PT, R2.reuse, R51, PT ;  /* 0x000000330200720c */ /* 0x040fe20003f64070 */
[----:B------:R-:W-:Y:S01]  /*1d10*/  @!P0 IMAD.MOV R45, RZ, RZ, -R45 ;  /* 0x000000ffff2d8224 */ /* 0x000fe200078e0a2d */
[----:B------:R-:W-:Y:S01]  /*1d20*/  ISETP.GT.U32.AND P0, PT, R2, R59, PT ;  /* 0x0000003b0200720c */ /* 0x000fe20003f04070 */
[----:B------:R-:W-:-:S04]  /*1d30*/  IMAD.HI.U32 R8, R6, R65, RZ ;  /* 0x0000004106087227 */ /* 0x000fc800078e00ff */
[C---:B------:R-:W-:Y:S02]  /*1d40*/  IMAD R61, R2.reuse, R0, R61 ;  /* 0x00000000023d7224 */ /* 0x040fe400078e023d */
[C---:B------:R-:W-:Y:S02]  /*1d50*/  IMAD R63, R2.reuse, R4, R63 ;  /* 0x00000004023f7224 */ /* 0x040fe400078e023f */
[----:B------:R-:W-:Y:S01]  /*1d60*/  @!P4 IMAD.IADD R57, R57, 0x1, -R2 ;  /* 0x000000013939c824 */ /* 0x000fe200078e0a02 */
[----:B------:R-:W-:Y:S01]  /*1d70*/  ISETP.GT.U32.AND P4, PT, R2, R53, PT ;  /* 0x000000350200720c */ /* 0x000fe20003f84070 */
[----:B------:R-:W-:-:S04]  /*1d80*/  IMAD.HI.U32 R10, R6, R67, RZ ;  /* 0x00000043060a7227 */ /* 0x000fc800078e00ff */
[----:B------:R-:W-:Y:S02]  /*1d90*/  IMAD.MOV R8, RZ, RZ, -R8 ;  /* 0x000000ffff087224 */ /* 0x000fe400078e0a08 */
[----:B------:R-:W-:Y:S01]  /*1da0*/  @!P6 IMAD.MOV R41, RZ, RZ, -R41 ;  /* 0x000000ffff29e224 */ /* 0x000fe200078e0a29 */
[C---:B------:R-:W-:Y:S01]  /*1db0*/  ISETP.GT.U32.AND P6, PT, R2.reuse, R57, PT ;  /* 0x000000390200720c */ /* 0x040fe20003fc4070 */
[--C-:B------:R-:W-:Y:S01]  /*1dc0*/  @!P1 IMAD.IADD R47, R47, 0x1, -R2.reuse ;  /* 0x000000012f2f9824 */ /* 0x100fe200078e0a02 */
[C---:B------:R-:W-:Y:S01]  /*1dd0*/  ISETP.GT.U32.AND P1, PT, R2.reuse, R61, PT ;  /* 0x0000003d0200720c */ /* 0x040fe20003f24070 */
[----:B------:R-:W-:Y:S01]  /*1de0*/  @!P2 IMAD.IADD R49, R49, 0x1, -R2 ;  /* 0x000000013131a824 */ /* 0x000fe200078e0a02 */
[----:B------:R-:W-:Y:S01]  /*1df0*/  ISETP.GT.U32.AND P2, PT, R2, R63, PT ;  /* 0x0000003f0200720c */ /* 0x000fe20003f44070 */
[----:B------:R-:W-:Y:S02]  /*1e00*/  IMAD.MOV R10, RZ, RZ, -R10 ;  /* 0x000000ffff0a7224 */ /* 0x000fe400078e0a0a */
[----:B------:R-:W-:-:S04]  /*1e10*/  IMAD.HI.U32 R6, R6, R69, RZ ;  /* 0x0000004506067227 */ /* 0x000fc800078e00ff */
[C---:B------:R-:W-:Y:S02]  /*1e20*/  IMAD R65, R2.reuse, R8, R65 ;  /* 0x0000000802417224 */ /* 0x040fe400078e0241 */
[----:B------:R-:W-:Y:S02]  /*1e30*/  IMAD R67, R2, R10, R67 ;  /* 0x0000000a02437224 */ /* 0x000fe400078e0243 */
[----:B------:R-:W-:Y:S02]  /*1e40*/  IMAD.MOV R6, RZ, RZ, -R6 ;  /* 0x000000ffff067224 */ /* 0x000fe400078e0a06 */
[--C-:B------:R-:W-:Y:S01]  /*1e50*/  @!P5 IMAD.IADD R55, R55, 0x1, -R2.reuse ;  /* 0x000000013737d824 */ /* 0x100fe200078e0a02 */
[----:B------:R-:W-:Y:S01]  /*1e60*/  ISETP.GE.AND P5, PT, R18, RZ, PT ;  /* 0x000000ff1200720c */ /* 0x000fe20003fa6270 */
[--C-:B------:R-:W-:Y:S01]  /*1e70*/  @!P3 IMAD.IADD R51, R51, 0x1, -R2.reuse ;  /* 0x000000013333b824 */ /* 0x100fe200078e0a02 */
[----:B------:R-:W-:Y:S01]  /*1e80*/  ISETP.GT.U32.AND P3, PT, R2, R65, PT ;  /* 0x000000410200720c */ /* 0x000fe20003f64070 */
[----:B------:R-:W-:Y:S01]  /*1e90*/  @!P0 IMAD.IADD R59, R59, 0x1, -R2 ;  /* 0x000000013b3b8824 */ /* 0x000fe200078e0a02 */
[----:B------:R-:W-:Y:S01]  /*1ea0*/  ISETP.GE.AND P0, PT, R20, RZ, PT ;  /* 0x000000ff1400720c */ /* 0x000fe20003f06270 */
[----:B------:R-:W-:-:S02]  /*1eb0*/  IMAD R69, R2, R6, R69 ;  /* 0x0000000602457224 */ /* 0x000fc400078e0245 */
[--C-:B------:R-:W-:Y:S01]  /*1ec0*/  @!P4 IMAD.IADD R53, R53, 0x1, -R2.reuse ;  /* 0x000000013535c824 */ /* 0x100fe200078e0a02 */
[C---:B------:R-:W-:Y:S01]  /*1ed0*/  ISETP.GT.U32.AND P4, PT, R2.reuse, R67, PT ;  /* 0x000000430200720c */ /* 0x040fe20003f84070 */
[--C-:B------:R-:W-:Y:S01]  /*1ee0*/  @!P6 IMAD.IADD R57, R57, 0x1, -R2.reuse ;  /* 0x000000013939e824 */ /* 0x100fe200078e0a02 */
[----:B------:R-:W-:Y:S01]  /*1ef0*/  ISETP.GT.U32.AND P6, PT, R2, R69, PT ;  /* 0x000000450200720c */ /* 0x000fe20003fc4070 */
[--C-:B------:R-:W-:Y:S01]  /*1f00*/  @!P1 IMAD.IADD R61, R61, 0x1, -R2.reuse ;  /* 0x000000013d3d9824 */ /* 0x100fe200078e0a02 */
[----:B------:R-:W-:Y:S01]  /*1f10*/  ISETP.GE.AND P1, PT, R22, RZ, PT ;  /* 0x000000ff1600720c */ /* 0x000fe20003f26270 */
[--C-:B------:R-:W-:Y:S01]  /*1f20*/  @!P2 IMAD.IADD R63, R63, 0x1, -R2.reuse ;  /* 0x000000013f3fa824 */ /* 0x100fe200078e0a02 */
[----:B------:R-:W-:Y:S01]  /*1f30*/  ISETP.GE.AND P2, PT, R24, RZ, PT ;  /* 0x000000ff1800720c */ /* 0x000fe20003f46270 */
[----:B------:R-:W-:Y:S01]  /*1f40*/  @!P5 IMAD.MOV R47, RZ, RZ, -R47 ;  /* 0x000000ffff2fd224 */ /* 0x000fe200078e0a2f */
[----:B------:R-:W-:Y:S01]  /*1f50*/  ISETP.GT.U32.AND P5, PT, R2, R59, PT ;  /* 0x0000003b0200720c */ /* 0x000fe20003fa4070 */
[--C-:B------:R-:W-:Y:S01]  /*1f60*/  @!P3 IMAD.IADD R65, R65, 0x1, -R2.reuse ;  /* 0x000000014141b824 */ /* 0x100fe200078e0a02 */
[----:B------:R-:W-:Y:S01]  /*1f70*/  ISETP.GE.AND P3, PT, R26, RZ, PT ;  /* 0x000000ff1a00720c */ /* 0x000fe20003f66270 */
[----:B------:R-:W-:Y:S01]  /*1f80*/  @!P0 IMAD.MOV R49, RZ, RZ, -R49 ;  /* 0x000000ffff318224 */ /* 0x000fe200078e0a31 */
[----:B------:R-:W-:Y:S01]  /*1f90*/  ISETP.GT.U32.AND P0, PT, R2, R61, PT ;  /* 0x0000003d0200720c */ /* 0x000fe20003f04070 */
[--C-:B------:R-:W-:Y:S01]  /*1fa0*/  @!P4 IMAD.IADD R67, R67, 0x1, -R2.reuse ;  /* 0x000000014343c824 */ /* 0x100fe200078e0a02 */
[----:B------:R-:W-:Y:S01]  /*1fb0*/  ISETP.GE.AND P4, PT, R28, RZ, PT ;  /* 0x000000ff1c00720c */ /* 0x000fe20003f86270 */
[----:B------:R-:W-:-:S02]  /*1fc0*/  @!P6 IMAD.IADD R69, R69, 0x1, -R2 ;  /* 0x000000014545e824 */ /* 0x000fc400078e0a02 */
[----:B------:R-:W-:Y:S01]  /*1fd0*/  @!P1 IMAD.MOV R51, RZ, RZ, -R51 ;  /* 0x000000ffff339224 */ /* 0x000fe200078e0a33 */
[C---:B------:R-:W-:Y:S01]  /*1fe0*/  ISETP.GT.U32.AND P1, PT, R2.reuse, R63, PT ;  /* 0x0000003f0200720c */ /* 0x040fe20003f24070 */
[----:B------:R-:W-:Y:S01]  /*1ff0*/  @!P2 IMAD.MOV R53, RZ, RZ, -R53 ;  /* 0x000000ffff35a224 */ /* 0x000fe200078e0a35 */
[C---:B------:R-:W-:Y:S01]  /*2000*/  ISETP.GT.U32.AND P2, PT, R2.reuse, R65, PT ;  /* 0x000000410200720c */ /* 0x040fe20003f44070 */
[--C-:B------:R-:W-:Y:S01]  /*2010*/  @!P5 IMAD.IADD R59, R59, 0x1, -R2.reuse ;  /* 0x000000013b3bd824 */ /* 0x100fe200078e0a02 */
[----:B------:R-:W-:Y:S01]  /*2020*/  ISETP.GT.U32.AND P6, PT, R2, R67, PT ;  /* 0x000000430200720c */ /* 0x000fe20003fc4070 */
[----:B------:R-:W-:Y:S01]  /*2030*/  @!P3 IMAD.MOV R55, RZ, RZ, -R55 ;  /* 0x000000ffff37b224 */ /* 0x000fe200078e0a37 */
[----:B------:R-:W-:Y:S01]  /*2040*/  ISETP.GE.AND P5, PT, R14, RZ, PT ;  /* 0x000000ff0e00720c */ /* 0x000fe20003fa6270 */
[--C-:B------:R-:W-:Y:S01]  /*2050*/  @!P0 IMAD.IADD R61, R61, 0x1, -R2.reuse ;  /* 0x000000013d3d8824 */ /* 0x100fe200078e0a02 */
[----:B------:R-:W-:Y:S01]  /*2060*/  ISETP.GT.U32.AND P3, PT, R2, R69, PT ;  /* 0x000000450200720c */ /* 0x000fe20003f64070 */
[----:B------:R-:W-:Y:S01]  /*2070*/  @!P4 IMAD.MOV R57, RZ, RZ, -R57 ;  /* 0x000000ffff39c224 */ /* 0x000fe200078e0a39 */
[----:B------:R-:W-:Y:S01]  /*2080*/  ISETP.GE.AND P0, PT, R16, RZ, PT ;  /* 0x000000ff1000720c */ /* 0x000fe20003f06270 */
[----:B------:R-:W-:Y:S01]  /*2090*/  IMAD R18, R142, 0x5, RZ ;  /* 0x000000058e127824 */ /* 0x000fe200078e02ff */
[----:B------:R-:W2:Y:S01]  /*20a0*/  LDC.64 R16, c[0x0][0x230] ;  /* 0x00008c00ff107b82 */ /* 0x000ea20000000a00 */
[--C-:B------:R-:W-:Y:S01]  /*20b0*/  @!P1 IMAD.IADD R63, R63, 0x1, -R2.reuse ;  /* 0x000000013f3f9824 */ /* 0x100fe200078e0a02 */
[----:B------:R-:W-:Y:S01]  /*20c0*/  ISETP.GE.AND P4, PT, R30, RZ, PT ;  /* 0x000000ff1e00720c */ /* 0x000fe20003f86270 */
[--C-:B------:R-:W-:Y:S01]  /*20d0*/  @!P2 IMAD.IADD R65, R65, 0x1, -R2.reuse ;  /* 0x000000014141a824 */ /* 0x100fe200078e0a02 */
[----:B------:R-:W-:Y:S01]  /*20e0*/  ISETP.GE.AND P1, PT, R32, RZ, PT ;  /* 0x000000ff2000720c */ /* 0x000fe20003f26270 */
[--C-:B------:R-:W-:Y:S01]  /*20f0*/  @!P6 IMAD.IADD R67, R67, 0x1, -R2.reuse ;  /* 0x000000014343e824 */ /* 0x100fe200078e0a02 */
[----:B------:R-:W-:Y:S01]  /*2100*/  ISETP.GE.AND P2, PT, R34, RZ, PT ;  /* 0x000000ff2200720c */ /* 0x000fe20003f46270 */
[----:B------:R-:W-:Y:S01]  /*2110*/  @!P5 IMAD.MOV R61, RZ, RZ, -R61 ;  /* 0x000000ffff3dd224 */ /* 0x000fe200078e0a3d */
[----:B------:R-:W-:Y:S01]  /*2120*/  ISETP.GE.AND P6, PT, R12, RZ, PT ;  /* 0x000000ff0c00720c */ /* 0x000fe20003fc6270 */
[----:B------:R-:W-:Y:S01]  /*2130*/  @!P3 IMAD.IADD R69, R69, 0x1, -R2 ;  /* 0x000000014545b824 */ /* 0x000fe200078e0a02 */
[----:B------:R-:W-:Y:S01]  /*2140*/  ISETP.GE.AND P5, PT, R90, RZ, PT ;  /* 0x000000ff5a00720c */ /* 0x000fe20003fa6270 */
[----:B------:R-:W-:Y:S01]  /*2150*/  @!P0 IMAD.MOV R63, RZ, RZ, -R63 ;  /* 0x000000ffff3f8224 */ /* 0x000fe200078e0a3f */
[----:B------:R-:W-:Y:S01]  /*2160*/  ISETP.NE.AND P3, PT, R156, RZ, PT ;  /* 0x000000ff9c00720c */ /* 0x000fe20003f65270 */
[----:B------:R-:W-:Y:S01]  /*2170*/  IMAD R6, R142, 0x2c, RZ ;  /* 0x0000002c8e067824 */ /* 0x000fe200078e02ff */
[----:B------:R-:W-:Y:S01]  /*2180*/  LOP3.LUT R2, RZ, R157, RZ, 0x33, !PT ;  /* 0x0000009dff027212 */ /* 0x000fe200078e33ff */
[----:B------:R-:W-:Y:S01]  /*2190*/  @!P4 IMAD.MOV R59, RZ, RZ, -R59 ;  /* 0x000000ffff3bc224 */ /* 0x000fe200078e0a3b */
[----:B------:R-:W-:Y:S01]  /*21a0*/  ISETP.NE.AND P4, PT, R157, RZ, PT ;  /* 0x000000ff9d00720c */ /* 0x000fe20003f85270 */
[----:B------:R-:W-:-:S02]  /*21b0*/  @!P1 IMAD.MOV R65, RZ, RZ, -R65 ;  /* 0x000000ffff419224 */ /* 0x000fc400078e0a41 */
[----:B------:R-:W-:Y:S01]  /*21c0*/  @!P2 IMAD.MOV R67, RZ, RZ, -R67 ;  /* 0x000000ffff43a224 */ /* 0x000fe200078e0a43 */
[C---:B------:R-:W-:Y:S01]  /*21d0*/  SEL R144, R2.reuse, R5, !P4 ;  /* 0x0000000502907207 */ /* 0x040fe20006000000 */
[----:B------:R-:W-:Y:S01]  /*21e0*/  @!P6 IMAD.MOV R69, RZ, RZ, -R69 ;  /* 0x000000ffff45e224 */ /* 0x000fe200078e0a45 */
[C---:B------:R-:W-:Y:S01]  /*21f0*/  SEL R141, R2.reuse, R7, !P4 ;  /* 0x00000007028d7207 */ /* 0x040fe20006000000 */
[----:B------:R-:W-:Y:S01]  /*2200*/  @!P5 IMAD.MOV R3, RZ, RZ, -R3 ;  /* 0x000000ffff03d224 */ /* 0x000fe200078e0a03 */
[----:B------:R-:W-:Y:S01]  /*2210*/  SEL R140, R2, R9, !P4 ;  /* 0x00000009028c7207 */ /* 0x000fe20006000000 */
[----:B--2---:R-:W-:Y:S01]  /*2220*/  VIADD R4, R16, 0xfffffffe ;  /* 0xfffffffe10047836 */ /* 0x004fe20000000000 */
[----:B------:R-:W-:Y:S01]  /*2230*/  SEL R138, R2, R11, !P4 ;  /* 0x0000000b028a7207 */ /* 0x000fe20006000000 */
[----:B------:R-:W-:Y:S01]  /*2240*/  VIADD R5, R16, 0xfffffffd ;  /* 0xfffffffd10057836 */ /* 0x000fe20000000000 */
[----:B------:R-:W-:Y:S01]  /*2250*/  SEL R137, R2, R13, !P4 ;  /* 0x0000000d02897207 */ /* 0x000fe20006000000 */
[----:B------:R-:W-:Y:S01]  /*2260*/  IMAD R20, R142, 0xb, RZ ;  /* 0x0000000b8e147824 */ /* 0x000fe200078e02ff */
[----:B------:R-:W-:Y:S01]  /*2270*/  SEL R136, R2, R15, !P4 ;  /* 0x0000000f02887207 */ /* 0x000fe20006000000 */
[----:B------:R-:W-:Y:S01]  /*2280*/  IMAD R8, R142, 0x34, RZ ;  /* 0x000000348e087824 */ /* 0x000fe200078e02ff */
[----:B------:R-:W-:Y:S01]  /*2290*/  SEL R134, R2, R19, !P4 ;  /* 0x0000001302867207 */ /* 0x000fe20006000000 */
[----:B------:R-:W-:Y:S01]  /*22a0*/  IMAD R19, R142, 0x3, RZ ;  /* 0x000000038e137824 */ /* 0x000fe200078e02ff */
[----:B------:R-:W-:Y:S01]  /*22b0*/  SEL R133, R2, R21, !P4 ;  /* 0x0000001502857207 */ /* 0x000fe20006000000 */
[----:B------:R-:W-:Y:S01]  /*22c0*/  IMAD R21, R142, 0xa, RZ ;  /* 0x0000000a8e157824 */ /* 0x000fe200078e02ff */
[----:B------:R-:W-:Y:S01]  /*22d0*/  SEL R132, R2, R23, !P4 ;  /* 0x0000001702847207 */ /* 0x000fe20006000000 */
[----:B-1----:R-:W-:Y:S01]  /*22e0*/  IMAD R90, R142, 0xd, RZ ;  /* 0x0000000d8e5a7824 */ /* 0x002fe200078e02ff */
[----:B------:R-:W-:Y:S01]  /*22f0*/  SEL R130, R2, R25, !P4 ;  /* 0x0000001902827207 */ /* 0x000fe20006000000 */
[----:B------:R-:W-:Y:S01]  /*2300*/  IMAD R7, R142, 0x30, RZ ;  /* 0x000000308e077824 */ /* 0x000fe200078e02ff */
[----:B------:R-:W-:Y:S01]  /*2310*/  SEL R129, R2, R27, !P4 ;  /* 0x0000001b02817207 */ /* 0x000fe20006000000 */
[----:B------:R-:W-:Y:S01]  /*2320*/  IMAD R9, R142, 0x38, RZ ;  /* 0x000000388e097824 */ /* 0x000fe200078e02ff */
[----:B------:R-:W-:Y:S01]  /*2330*/  SEL R183, R2, R29, !P4 ;  /* 0x0000001d02b77207 */ /* 0x000fe20006000000 */
[----:B------:R-:W-:Y:S01]  /*2340*/  IMAD R15, R142, 0x12, RZ ;  /* 0x000000128e0f7824 */ /* 0x000fe200078e02ff */
[----:B------:R-:W-:Y:S01]  /*2350*/  SEL R128, R2, R31, !P4 ;  /* 0x0000001f02807207 */ /* 0x000fe20006000000 */
[----:B------:R-:W-:Y:S01]  /*2360*/  IMAD.SHL.U32 R13, R142, 0x20, RZ ;  /* 0x000000208e0d7824 */ /* 0x000fe200078e00ff */
        /* <DEDUP_REMOVED lines=13> */
[----:B------:R-:W-:Y:S01]  /*2440*/  VIADD R11, R16, 0xffffffde ;  /* 0xffffffde100b7836 */ /* 0x000fe20000000000 */
[----:B------:R-:W-:Y:S01]  /*2450*/  SEL R124, R2, R47, !P4 ;  /* 0x0000002f027c7207 */ /* 0x000fe20006000000 */
[----:B------:R-:W-:Y:S01]  /*2460*/  IMAD R47, R142, 0x48, RZ ;  /* 0x000000488e2f7824 */ /* 0x000fe200078e02ff */
        /* <DEDUP_REMOVED lines=21> */
[----:B------:R-:W-:Y:S01]  /*25c0*/  VIADD R2, R16, 0xffffffff ;  /* 0xffffffff10027836 */ /* 0x000fe20000000000 */
[----:B------:R-:W-:Y:S01]  /*25d0*/  @!P3 LOP3.LUT R3, RZ, R156, RZ, 0x33, !PT ;  /* 0x0000009cff03b212 */ /* 0x000fe200078e33ff */
[----:B------:R-:W-:Y:S01]  /*25e0*/  IMAD R69, R142, 0xb4, RZ ;  /* 0x000000b48e457824 */ /* 0x000fe200078e02ff */
[----:B------:R-:W-:Y:S01]  /*25f0*/  ISETP.GE.U32.AND P2, PT, R4, 0x7fffffbf, PT ;  /* 0x7fffffbf0400780c */ /* 0x000fe20003f46070 */
[----:B------:R-:W-:Y:S01]  /*2600*/  VIADD R4, R16, 0xffffffdf ;  /* 0xffffffdf10047836 */ /* 0x000fe20000000000 */
[----:B------:R-:W-:Y:S01]  /*2610*/  ISETP.GE.U32.AND P0, PT, R2, 0x7fffffc0, PT ;  /* 0x7fffffc00200780c */ /* 0x000fe20003f06070 */
[----:B------:R-:W-:Y:S01]  /*2620*/  IMAD.SHL.U32 R2, R146, 0x10, RZ ;  /* 0x0000001092027824 */ /* 0x000fe200078e00ff */
[----:B------:R-:W-:Y:S01]  /*2630*/  ISETP.GE.U32.AND P3, PT, R5, 0x7fffffbe, PT ;  /* 0x7fffffbe0500780c */ /* 0x000fe20003f66070 */
[----:B------:R-:W-:Y:S01]  /*2640*/  IMAD R96, R3, R17, RZ ;  /* 0x0000001103607224 */ /* 0x000fe200078e02ff */
[----:B------:R-:W-:Y:S01]  /*2650*/  MOV R3, 0x400 ;  /* 0x0000040000037802 */ /* 0x000fe20000000f00 */
[----:B------:R-:W-:Y:S01]  /*2660*/  IMAD R5, R142, 0x18, RZ ;  /* 0x000000188e057824 */ /* 0x000fe200078e02ff */
[----:B------:R-:W-:Y:S01]  /*2670*/  LOP3.LUT R2, R2, 0x70, RZ, 0xc0, !PT ;  /* 0x0000007002027812 */ /* 0x000fe200078ec0ff */
[----:B------:R-:W-:Y:S01]  /*2680*/  IMAD.SHL.U32 R97, R96, 0x4, RZ ;  /* 0x0000000460617824 */ /* 0x000fe200078e00ff */
[----:B------:R-:W-:Y:S01]  /*2690*/  LEA R228, R89, R3, 0x18 ;  /* 0x0000000359e47211 */ /* 0x000fe200078ec0ff */
[----:B------:R-:W-:Y:S01]  /*26a0*/  VIADD R3, R16, 0xfffffffc ;  /* 0xfffffffc10037836 */ /* 0x000fe20000000000 */
[----:B------:R-:W-:Y:S01]  /*26b0*/  ISETP.GE.U32.AND P5, PT, R4, 0x7fffffa0, PT ;  /* 0x7fffffa00400780c */ /* 0x000fe20003fa6070 */
[----:B------:R-:W-:Y:S01]  /*26c0*/  IMAD R2, R88, 0x80, R2 ;  /* 0x0000008058027824 */ /* 0x000fe200078e0202 */
[----:B------:R-:W-:Y:S01]  /*26d0*/  IADD3 R22, P1, R97, UR4, RZ ;  /* 0x0000000461167c10 */ /* 0x000fe2000ff3e0ff */
[----:B------:R-:W-:Y:S01]  /*26e0*/  IMAD R4, R142, 0x14, RZ ;  /* 0x000000148e047824 */ /* 0x000fe200078e02ff */
[----:B------:R-:W-:Y:S01]  /*26f0*/  ISETP.GE.U32.AND P4, PT, R3, 0x7fffffbd, PT ;  /* 0x7fffffbd0300780c */ /* 0x000fe20003f86070 */
[----:B------:R-:W-:Y:S01]  /*2700*/  IMAD.IADD R229, R2, 0x1, R228 ;  /* 0x0000000102e57824 */ /* 0x000fe200078e02e4 */
[----:B------:R-:W-:Y:S01]  /*2710*/  LEA.HI.X.SX32 R23, R96, UR5, 0x2, P1 ;  /* 0x0000000560177c11 */ /* 0x000fe200088f16ff */
[C---:B------:R-:W-:Y:S01]  /*2720*/  IMAD.SHL.U32 R3, R142.reuse, 0x4, RZ ;  /* 0x000000048e037824 */ /* 0x040fe200078e00ff */
[----:B------:R-:W-:Y:S01]  /*2730*/  IADD3 R206, P1, R97, UR4, RZ ;  /* 0x0000000461ce7c10 */ /* 0x000fe2000ff3e0ff */
[----:B------:R1:W-:Y:S01]  /*2740*/  STL [R1+0xd4], R96 ;  /* 0x0000d46001007387 */ /* 0x0003e20000100800 */
[C---:B------:R-:W-:Y:S01]  /*2750*/  IMAD.SHL.U32 R88, R142.reuse, 0x10, RZ ;  /* 0x000000108e587824 */ /* 0x040fe200078e00ff */
[----:B------:R-:W-:Y:S01]  /*2760*/  LOP3.LUT R0, R71, 0x2000, R0, 0xf8, !PT ;  /* 0x0000200047007812 */ /* 0x000fe200078ef800 */
[C---:B------:R-:W-:Y:S01]  /*2770*/  IMAD R89, R142.reuse, 0xe, RZ ;  /* 0x0000000e8e597824 */ /* 0x040fe200078e02ff */
[----:B------:R-:W-:Y:S01]  /*2780*/  @!PT LDS RZ, [RZ] ;  /* 0x00000000fffff984 */ /* 0x000fe20000000800 */
[----:B------:R-:W-:Y:S01]  /*2790*/  @!PT LDS RZ, [RZ] ;  /* 0x00000000fffff984 */ /* 0x000fe20000000800 */
[----:B------:R-:W-:Y:S01]  /*27a0*/  @!PT LDS RZ, [RZ] ;  /* 0x00000000fffff984 */ /* 0x000fe20000000800 */
[----:B------:R-:W-:Y:S01]  /*27b0*/  LDGSTS.E [R229], desc[UR12][R22.64], !P0 ;  /* 0x0000000016e57fae */ /* 0x000fe2000c12184c */
[-C--:B------:R-:W-:Y:S01]  /*27c0*/  IADD3 R208, P0, R3, R22.reuse, RZ ;  /* 0x0000001603d07210 */ /* 0x080fe20007f1e0ff */
[----:B------:R-:W-:Y:S01]  /*27d0*/  IMAD R17, R142, 0x11, RZ ;  /* 0x000000118e117824 */ /* 0x000fe200078e02ff */
[----:B------:R-:W-:Y:S01]  /*27e0*/  LEA.HI.X.SX32 R207, R96, UR5, 0x2, P1 ;  /* 0x0000000560cf7c11 */ /* 0x000fe200088f16ff */
[----:B------:R2:W-:Y:S01]  /*27f0*/  STL [R1+0xd8], R97 ;  /* 0x0000d86101007387 */ /* 0x0005e20000100800 */
[CC--:B------:R-:W-:Y:S01]  /*2800*/  LEA.HI.X.SX32 R209, R142.reuse, R23.reuse, 0x2, P0 ;  /* 0x000000178ed17211 */ /* 0x0c0fe200000f16ff */
[C---:B------:R-:W-:Y:S01]  /*2810*/  IMAD R71, R142.reuse, 0xb8, RZ ;  /* 0x000000b88e477824 */ /* 0x040fe200078e02ff */
[-C--:B------:R-:W-:Y:S01]  /*2820*/  IADD3 R212, P0, R163, R22.reuse, RZ ;  /* 0x00000016a3d47210 */ /* 0x080fe20007f1e0ff */
[----:B------:R3:W-:Y:S01]  /*2830*/  STL [R1+0x60], R95 ;  /* 0x0000605f01007387 */ /* 0x0007e20000100800 */
[CC--:B------:R-:W-:Y:S01]  /*2840*/  LEA R210, P1, R142.reuse, R22.reuse, 0x3 ;  /* 0x000000168ed27211 */ /* 0x0c0fe200078218ff */
[----:B-1----:R-:W-:Y:S01]  /*2850*/  IMAD R96, R142, 0x19, RZ ;  /* 0x000000198e607824 */ /* 0x002fe200078e02ff */
[-C--:B------:R-:W-:Y:S01]  /*2860*/  LEA.HI.X.SX32 R213, R19, R23.reuse, 0x2, P0 ;  /* 0x0000001713d57211 */ /* 0x080fe200000f16ff */
[----:B------:R-:W-:Y:S01]  /*2870*/  STL [R1+0x5c], R19 ;  /* 0x00005c1301007387 */ /* 0x000fe20000100800 */
[-C--:B------:R-:W-:Y:S01]  /*2880*/  IADD3 R48, P0, R4, R22.reuse, RZ ;  /* 0x0000001604307210 */ /* 0x080fe20007f1e0ff */
[C---:B--2---:R-:W-:Y:S01]  /*2890*/  IMAD R97, R142.reuse, 0x6c, RZ ;  /* 0x0000006c8e617824 */ /* 0x044fe200078e02ff */
[-C--:B------:R-:W-:Y:S01]  /*28a0*/  LEA.HI.X.SX32 R211, R95, R23.reuse, 0x2, P1 ;  /* 0x000000175fd37211 */ /* 0x080fe200008f16ff */
[----:B------:R1:W-:Y:S01]  /*28b0*/  STL [R1+0x58], R18 ;  /* 0x0000581201007387 */ /* 0x0003e20000100800 */
[CC--:B------:R-:W-:Y:S01]  /*28c0*/  LEA R30, P1, R142.reuse, R22.reuse, 0x4 ;  /* 0x000000168e1e7211 */ /* 0x0c0fe200078220ff */
[----:B---3--:R-:W-:Y:S01]  /*28d0*/  IMAD R95, R142, 0x68, RZ ;  /* 0x000000688e5f7824 */ /* 0x008fe200078e02ff */
[-C--:B------:R-:W-:Y:S01]  /*28e0*/  LEA.HI.X.SX32 R49, R18, R23.reuse, 0x2, P0 ;  /* 0x0000001712317211 */ /* 0x080fe200000f16ff */
[----:B------:R-:W-:Y:S01]  /*28f0*/  STL [R1+0x54], R94 ;  /* 0x0000545e01007387 */ /* 0x000fe20000100800 */
[----:B------:R-:W-:Y:S01]  /*2900*/  LEA.HI.X.SX32 R31, R3, R23, 0x2, P1 ;  /* 0x00000017031f7211 */ /* 0x000fe200008f16ff */
[----:B------:R-:W-:Y:S01]  /*2910*/  VIADD R239, R16, 0xffffffc0 ;  /* 0xffffffc010ef7836 */ /* 0x000fe20000000000 */
[----:B------:R-:W-:Y:S01]  /*2920*/  IADD3 R28, P1, R5, R22, RZ ;  /* 0x00000016051c7210 */ /* 0x000fe20007f3e0ff */
[----:B------:R2:W-:Y:S01]  /*2930*/  STL [R1+0x50], R93 ;  /* 0x0000505d01007387 */ /* 0x0005e20000100800 */
[----:B------:R-:W-:-:S02]  /*2940*/  LOP3.LUT R147, R2, 0x70, RZ, 0x3c, !PT ;  /* 0x0000007002937812 */ /* 0x000fc400078e3cff */
[-C--:B-1----:R-:W-:Y:S01]  /*2950*/  IADD3 R18, P0, R162, R22.reuse, RZ ;  /* 0x00000016a2127210 */ /* 0x082fe20007f1e0ff */
[----:B------:R-:W-:Y:S01]  /*2960*/  STL [R1+0x4c], R92 ;  /* 0x00004c5c01007387 */ /* 0x000fe20000100800 */
[-C--:B------:R-:W-:Y:S02]  /*2970*/  LEA.HI.X.SX32 R29, R94, R23.reuse, 0x2, P1 ;  /* 0x000000175e1d7211 */ /* 0x080fe400008f16ff */
[-C--:B------:R-:W-:Y:S01]  /*2980*/  LEA.HI.X.SX32 R19, R93, R23.reuse, 0x2, P0 ;  /* 0x000000175d137211 */ /* 0x080fe200000f16ff */
[----:B------:R1:W-:Y:S01]  /*2990*/  STL [R1+0x48], R91 ;  /* 0x0000485b01007387 */ /* 0x0003e20000100800 */
[-C--:B------:R-:W-:Y:S01]  /*29a0*/  IADD3 R42, P0, R161, R22.reuse, RZ ;  /* 0x00000016a12a7210 */ /* 0x080fe20007f1e0ff */
[C---:B--2---:R-:W-:Y:S01]  /*29b0*/  IMAD R93, R142.reuse, 0xd8, RZ ;  /* 0x000000d88e5d7824 */ /* 0x044fe200078e02ff */
[----:B------:R-:W-:Y:S01]  /*29c0*/  LEA R44, P1, R142, R22, 0x5 ;  /* 0x000000168e2c7211 */ /* 0x000fe200078228ff */
[----:B------:R-:W-:Y:S01]  /*29d0*/  STL [R1+0x44], R21 ;  /* 0x0000441501007387 */ /* 0x000fe20000100800 */
[----:B------:R-:W-:-:S02]  /*29e0*/  LEA.HI.X.SX32 R43, R91, R23, 0x2, P0 ;  /* 0x000000175b2b7211 */ /* 0x000fc400000f16ff */
[-C--:B------:R-:W-:Y:S01]  /*29f0*/  IADD3 R40, P0, R6, R22.reuse, RZ ;  /* 0x0000001606287210 */ /* 0x080fe20007f1e0ff */
[----:B------:R2:W-:Y:S01]  /*2a00*/  STL [R1+0x40], R20 ;  /* 0x0000401401007387 */ /* 0x0005e20000100800 */
[-C--:B------:R-:W-:Y:S01]  /*2a10*/  LEA.HI.X.SX32 R45, R92, R23.reuse, 0x2, P1 ;  /* 0x000000175c2d7211 */ /* 0x080fe200008f16ff */
[----:B-1----:R-:W-:Y:S01]  /*2a20*/  IMAD R91, R142, 0xd4, RZ ;  /* 0x000000d48e5b7824 */ /* 0x002fe200078e02ff */
[-C--:B------:R-:W-:Y:S01]  /*2a30*/  IADD3 R26, P1, R160, R22.reuse, RZ ;  /* 0x00000016a01a7210 */ /* 0x080fe20007f3e0ff */
[----:B------:R-:W-:Y:S01]  /*2a40*/  STL [R1+0x3c], R90 ;  /* 0x00003c5a01007387 */ /* 0x000fe20000100800 */
[-C--:B------:R-:W-:Y:S01]  /*2a50*/  LEA.HI.X.SX32 R41, R20, R23.reuse, 0x2, P0 ;  /* 0x0000001714297211 */ /* 0x080fe200000f16ff */
[----:B------:R-:W-:Y:S01]  /*2a60*/  VIADD R92, R16, 0xffffffe6 ;  /* 0xffffffe6105c7836 */ /* 0x000fe20000000000 */
[----:B------:R-:W-:Y:S01]  /*2a70*/  LEA.HI.X.SX32 R27, R21, R23, 0x2, P1 ;  /* 0x00000017151b7211 */ /* 0x000fe200008f16ff */
[----:B------:R-:W-:Y:S01]  /*2a80*/  STL [R1+0x38], R89 ;  /* 0x0000385901007387 */ /* 0x000fe20000100800 */
[----:B------:R-:W-:-:S02]  /*2a90*/  IADD3 R34, P1, R7, R22, RZ ;  /* 0x0000001607227210 */ /* 0x000fc40007f3e0ff */
[-C--:B--2---:R-:W-:Y:S01]  /*2aa0*/  IADD3 R20, P0, R8, R22.reuse, RZ ;  /* 0x0000001608147210 */ /* 0x084fe20007f1e0ff */
[----:B------:R1:W-:Y:S01]  /*2ab0*/  STL [R1+0x30], R88 ;  /* 0x0000305801007387 */ /* 0x0003e20000100800 */
[-C--:B------:R-:W-:Y:S02]  /*2ac0*/  LEA.HI.X.SX32 R35, R163, R23.reuse, 0x2, P1 ;  /* 0x00000017a3237211 */ /* 0x080fe400008f16ff */
[-C--:B------:R-:W-:Y:S01]  /*2ad0*/  LEA.HI.X.SX32 R21, R90, R23.reuse, 0x2, P0 ;  /* 0x000000175a157211 */ /* 0x080fe200000f16ff */
[----:B------:R-:W-:Y:S01]  /*2ae0*/  STL [R1+0x2c], R17 ;  /* 0x00002c1101007387 */ /* 0x000fe20000100800 */
[-C--:B------:R-:W-:Y:S02]  /*2af0*/  LEA R36, P0, R142, R22.reuse, 0x6 ;  /* 0x000000168e247211 */ /* 0x080fe400078030ff */
[-C--:B------:R-:W-:Y:S01]  /*2b00*/  IADD3 R38, P1, R9, R22.reuse, RZ ;  /* 0x0000001609267210 */ /* 0x080fe20007f3e0ff */
[----:B------:R2:W-:Y:S01]  /*2b10*/  STL [R1+0x28], R15 ;  /* 0x0000280f01007387 */ /* 0x0005e20000100800 */
[-C--:B------:R-:W-:Y:S01]  /*2b20*/  LEA.HI.X.SX32 R37, R88, R23.reuse, 0x2, P0 ;  /* 0x0000001758257211 */ /* 0x080fe200000f16ff */
[----:B-1----:R-:W-:Y:S01]  /*2b30*/  VIADD R88, R16, 0xffffffc9 ;  /* 0xffffffc910587836 */ /* 0x002fe20000000000 */
[-C--:B------:R-:W-:Y:S01]  /*2b40*/  IADD3 R46, P0, R47, R22.reuse, RZ ;  /* 0x000000162f2e7210 */ /* 0x080fe20007f1e0ff */
[----:B------:R-:W-:Y:S01]  /*2b50*/  STL [R1+0x24], R14 ;  /* 0x0000240e01007387 */ /* 0x000fe20000100800 */
[-C--:B------:R-:W-:Y:S01]  /*2b60*/  LEA.HI.X.SX32 R39, R89, R23.reuse, 0x2, P1 ;  /* 0x0000001759277211 */ /* 0x080fe200008f16ff */
[C---:B------:R-:W-:Y:S01]  /*2b70*/  IMAD R89, R142.reuse, 0xd0, RZ ;  /* 0x000000d08e597824 */ /* 0x040fe200078e02ff */
[-C--:B------:R-:W-:Y:S01]  /*2b80*/  LEA.HI.X.SX32 R47, R15, R23.reuse, 0x2, P0 ;  /* 0x000000170f2f7211 */ /* 0x080fe200000f16ff */
[----:B------:R1:W-:Y:S01]  /*2b90*/  STL [R1+0x8], R13 ;  /* 0x0000080d01007387 */ /* 0x0003e20000100800 */
[-C--:B------:R-:W-:Y:S01]  /*2ba0*/  IADD3 R32, P1, R33, R22.reuse, RZ ;  /* 0x0000001621207210 */ /* 0x080fe20007f3e0ff */
[C---:B--2---:R-:W-:Y:S01]  /*2bb0*/  IMAD R15, R142.reuse, 0xf, RZ ;  /* 0x0000000f8e0f7824 */ /* 0x044fe200078e02ff */
[-C--:B------:R-:W-:Y:S01]  /*2bc0*/  LEA R214, P0, R142, R22.reuse, 0x7 ;  /* 0x000000168ed67211 */ /* 0x080fe200078038ff */
[----:B------:R-:W-:Y:S01]  /*2bd0*/  STL [R1+0x4], R12 ;  /* 0x0000040c01007387 */ /* 0x000fe20000100800 */
[-C--:B------:R-:W-:Y:S01]  /*2be0*/  LEA.HI.X.SX32 R33, R17, R23.reuse, 0x2, P1 ;  /* 0x0000001711217211 */ /* 0x080fe200008f16ff */
[----:B------:R-:W-:Y:S01]  /*2bf0*/  VIADD R17, R16, 0xffffffca ;  /* 0xffffffca10117836 */ /* 0x000fe20000000000 */
[-C--:B------:R-:W-:Y:S01]  /*2c00*/  LEA.HI.X.SX32 R215, R13, R23.reuse, 0x2, P0 ;  /* 0x000000170dd77211 */ /* 0x080fe200000f16ff */
[----:B------:R2:W-:Y:S01]  /*2c10*/  STL [R1], R10 ;  /* 0x0000000a01007387 */ /* 0x0005e20000100800 */
[-C--:B------:R-:W-:Y:S01]  /*2c20*/  IADD3 R24, P1, R25, R22.reuse, RZ ;  /* 0x0000001619187210 */ /* 0x080fe20007f3e0ff */
[----:B-1----:R-:W-:Y:S01]  /*2c30*/  IMAD R13, R142, 0x50, RZ ;  /* 0x000000508e0d7824 */ /* 0x002fe200078e02ff */
[-C--:B------:R-:W-:Y:S01]  /*2c40*/  IADD3 R218, P0, R219, R22.reuse, RZ ;  /* 0x00000016dbda7210 */ /* 0x080fe20007f1e0ff */
[----:B------:R-:W-:Y:S01]  /*2c50*/  LDGSTS.E [R229+0x4], desc[UR12][R208.64], !P2 ;  /* 0x00004000d0e57fae */ /* 0x000fe2000d12184c */
[-C--:B------:R-:W-:Y:S01]  /*2c60*/  LEA.HI.X.SX32 R25, R14, R23.reuse, 0x2, P1 ;  /* 0x000000170e197211 */ /* 0x080fe200008f16ff */
[----:B------:R-:W-:Y:S01]  /*2c70*/  VIADD R14, R16, 0xffffffdd ;  /* 0xffffffdd100e7836 */ /* 0x000fe20000000000 */
[-C--:B------:R-:W-:Y:S01]  /*2c80*/  LEA.HI.X.SX32 R219, R10, R23.reuse, 0x2, P0 ;  /* 0x000000170adb7211 */ /* 0x080fe200000f16ff */
[----:B------:R-:W-:Y:S01]  /*2c90*/  LDGSTS.E [R229+0x8], desc[UR12][R210.64], !P3 ;  /* 0x00008000d2e57fae */ /* 0x000fe2000d92184c */
[-C--:B------:R-:W-:Y:S01]  /*2ca0*/  IADD3 R216, P1, R217, R22.reuse, RZ ;  /* 0x00000016d9d87210 */ /* 0x080fe20007f3e0ff */
[----:B--2---:R-:W-:Y:S01]  /*2cb0*/  IMAD R10, R142, 0x3c, RZ ;  /* 0x0000003c8e0a7824 */ /* 0x004fe200078e02ff */
[----:B------:R-:W-:Y:S01]  /*2cc0*/  IADD3 R50, P0, R51, R22, RZ ;  /* 0x0000001633327210 */ /* 0x000fe20007f1e0ff */
[----:B------:R-:W-:Y:S01]  /*2cd0*/  LDGSTS.E [R229+0xc], desc[UR12][R212.64], !P4 ;  /* 0x0000c000d4e57fae */ /* 0x000fe2000e12184c */
[----:B------:R-:W-:-:S02]  /*2ce0*/  LEA.HI.X.SX32 R217, R12, R23, 0x2, P1 ;  /* 0x000000170cd97211 */ /* 0x000fc400008f16ff */
[-C--:B------:R-:W-:Y:S01]  /*2cf0*/  LEA.HI.X.SX32 R51, R161, R23.reuse, 0x2, P0 ;  /* 0x00000017a1337211 */ /* 0x080fe200000f16ff */
[----:B------:R-:W-:Y:S01]  /*2d00*/  LDGSTS.E [R229+0x4000], desc[UR12][R214.64], !P5 ;  /* 0x04000000d6e57fae */ /* 0x000fe2000e92184c */
[-C--:B------:R-:W-:Y:S02]  /*2d10*/  IADD3 R220, P1, R221, R22.reuse, RZ ;  /* 0x00000016dddc7210 */ /* 0x080fe40007f3e0ff */
[-C--:B------:R-:W-:Y:S01]  /*2d20*/  IADD3 R54, P0, R55, R22.reuse, RZ ;  /* 0x0000001637367210 */ /* 0x080fe20007f1e0ff */
[----:B------:R1:W-:Y:S01]  /*2d30*/  STL [R1+0x34], R15 ;  /* 0x0000340f01007387 */ /* 0x0003e20000100800 */
[-C--:B------:R-:W-:Y:S02]  /*2d40*/  LEA.HI.X.SX32 R221, R251, R23.reuse, 0x2, P1 ;  /* 0x00000017fbdd7211 */ /* 0x080fe400008f16ff */
[----:B------:R-:W-:Y:S01]  /*2d50*/  LEA.HI.X.SX32 R55, R249, R23, 0x2, P0 ;  /* 0x00000017f9377211 */ /* 0x000fe200000f16ff */
[----:B------:R2:W-:Y:S01]  /*2d60*/  STL [R1+0x20], R96 ;  /* 0x0000206001007387 */ /* 0x0005e20000100800 */
[----:B------:R-:W-:-:S02]  /*2d70*/  IADD3 R52, P1, R53, R22, RZ ;  /* 0x0000001635347210 */ /* 0x000fc40007f3e0ff */
[-C--:B------:R-:W-:Y:S01]  /*2d80*/  IADD3 R58, P0, R59, R22.reuse, RZ ;  /* 0x000000163b3a7210 */ /* 0x080fe20007f1e0ff */
[----:B------:R-:W-:Y:S01]  /*2d90*/  STL [R1+0x1c], R98 ;  /* 0x00001c6201007387 */ /* 0x000fe20000100800 */
[-C--:B------:R-:W-:Y:S02]  /*2da0*/  LEA.HI.X.SX32 R53, R250, R23.reuse, 0x2, P1 ;  /* 0x00000017fa357211 */ /* 0x080fe400008f16ff */
[-C--:B------:R-:W-:Y:S01]  /*2db0*/  LEA.HI.X.SX32 R59, R160, R23.reuse, 0x2, P0 ;  /* 0x00000017a03b7211 */ /* 0x080fe200000f16ff */
[----:B------:R3:W-:Y:S01]  /*2dc0*/  STL [R1+0x18], R100 ;  /* 0x0000186401007387 */ /* 0x0007e20000100800 */
[-C--:B------:R-:W-:Y:S02]  /*2dd0*/  IADD3 R56, P1, R57, R22.reuse, RZ ;  /* 0x0000001639387210 */ /* 0x080fe40007f3e0ff */
[----:B------:R-:W-:Y:S01]  /*2de0*/  IADD3 R62, P0, R63, R22, RZ ;  /* 0x000000163f3e7210 */ /* 0x000fe20007f1e0ff */
[----:B------:R4:W-:Y:S01]  /*2df0*/  STL [R1+0x14], R104 ;  /* 0x0000146801007387 */ /* 0x0009e20000100800 */
[----:B------:R-:W-:-:S02]  /*2e00*/  LEA.HI.X.SX32 R57, R248, R23, 0x2, P1 ;  /* 0x00000017f8397211 */ /* 0x000fc400008f16ff */
[-C--:B------:R-:W-:Y:S01]  /*2e10*/  LEA.HI.X.SX32 R63, R246, R23.reuse, 0x2, P0 ;  /* 0x00000017f63f7211 */ /* 0x080fe200000f16ff */
[----:B------:R-:W-:Y:S01]  /*2e20*/  STL [R1+0x10], R106 ;  /* 0x0000106a01007387 */ /* 0x000fe20000100800 */
[-C--:B------:R-:W-:Y:S02]  /*2e30*/  IADD3 R60, P1, R61, R22.reuse, RZ ;  /* 0x000000163d3c7210 */ /* 0x080fe40007f3e0ff */
[-C--:B------:R-:W-:Y:S01]  /*2e40*/  IADD3 R66, P0, R67, R22.reuse, RZ ;  /* 0x0000001643427210 */ /* 0x080fe20007f1e0ff */
[----:B------:R5:W-:Y:S01]  /*2e50*/  STL [R1+0xc], R108 ;  /* 0x00000c6c01007387 */ /* 0x000be20000100800 */
[-C--:B------:R-:W-:Y:S02]  /*2e60*/  LEA.HI.X.SX32 R61, R247, R23.reuse, 0x2, P1 ;  /* 0x00000017f73d7211 */ /* 0x080fe400008f16ff */
[----:B------:R-:W-:Y:S02]  /*2e70*/  LEA.HI.X.SX32 R67, R6, R23, 0x2, P0 ;  /* 0x0000001706437211 */ /* 0x000fe400000f16ff */
[----:B------:R-:W-:-:S02]  /*2e80*/  IADD3 R64, P1, R65, R22, RZ ;  /* 0x0000001641407210 */ /* 0x000fc40007f3e0ff */
[-C--:B------:R-:W-:Y:S02]  /*2e90*/  IADD3 R70, P0, R71, R22.reuse, RZ ;  /* 0x0000001647467210 */ /* 0x080fe40007f1e0ff */
[-C--:B------:R-:W-:Y:S02]  /*2ea0*/  LEA.HI.X.SX32 R65, R245, R23.reuse, 0x2, P1 ;  /* 0x00000017f5417211 */ /* 0x080fe400008f16ff */
[-C--:B------:R-:W-:Y:S02]  /*2eb0*/  LEA.HI.X.SX32 R71, R243, R23.reuse, 0x2, P0 ;  /* 0x00000017f3477211 */ /* 0x080fe400000f16ff */
[-C--:B------:R-:W-:Y:S02]  /*2ec0*/  IADD3 R68, P1, R69, R22.reuse, RZ ;  /* 0x0000001645447210 */ /* 0x080fe40007f3e0ff */
[----:B------:R-:W-:Y:S02]  /*2ed0*/  IADD3 R74, P0, R75, R22, RZ ;  /* 0x000000164b4a7210 */ /* 0x000fe40007f1e0ff */
[----:B------:R-:W-:-:S02]  /*2ee0*/  LEA.HI.X.SX32 R69, R244, R23, 0x2, P1 ;  /* 0x00000017f4457211 */ /* 0x000fc400008f16ff */
[-C--:B------:R-:W-:Y:S02]  /*2ef0*/  LEA.HI.X.SX32 R75, R7, R23.reuse, 0x2, P0 ;  /* 0x00000017074b7211 */ /* 0x080fe400000f16ff */
[-C--:B------:R-:W-:Y:S02]  /*2f00*/  IADD3 R72, P1, R73, R22.reuse, RZ ;  /* 0x0000001649487210 */ /* 0x080fe40007f3e0ff */
[-C--:B------:R-:W-:Y:S02]  /*2f10*/  IADD3 R78, P0, R79, R22.reuse, RZ ;  /* 0x000000164f4e7210 */ /* 0x080fe40007f1e0ff */
[-C--:B------:R-:W-:Y:S02]  /*2f20*/  LEA.HI.X.SX32 R73, R242, R23.reuse, 0x2, P1 ;  /* 0x00000017f2497211 */ /* 0x080fe400008f16ff */
[----:B------:R-:W-:Y:S02]  /*2f30*/  LEA.HI.X.SX32 R79, R174, R23, 0x2, P0 ;  /* 0x00000017ae4f7211 */ /* 0x000fe400000f16ff */
[----:B------:R-:W-:-:S02]  /*2f40*/  IADD3 R76, P1, R77, R22, RZ ;  /* 0x000000164d4c7210 */ /* 0x000fc40007f3e0ff */
[-C--:B------:R-:W-:Y:S02]  /*2f50*/  IADD3 R82, P0, R10, R22.reuse, RZ ;  /* 0x000000160a527210 */ /* 0x080fe40007f1e0ff */
[-C--:B------:R-:W-:Y:S02]  /*2f60*/  LEA.HI.X.SX32 R77, R241, R23.reuse, 0x2, P1 ;  /* 0x00000017f14d7211 */ /* 0x080fe400008f16ff */
[-C--:B------:R-:W-:Y:S02]  /*2f70*/  LEA.HI.X.SX32 R83, R15, R23.reuse, 0x2, P0 ;  /* 0x000000170f537211 */ /* 0x080fe400000f16ff */
[----:B------:R-:W-:Y:S02]  /*2f80*/  IADD3 R80, P1, R81, R22, RZ ;  /* 0x0000001651507210 */ /* 0x000fe40007f3e0ff */
[----:B------:R-:W-:Y:S01]  /*2f90*/  ISETP.GE.U32.AND P0, PT, R11, 0x7fffff9f, PT ;  /* 0x7fffff9f0b00780c */ /* 0x000fe20003f06070 */
[----:B------:R-:W-:Y:S01]  /*2fa0*/  VIADD R11, R16, 0xffffffdc ;  /* 0xffffffdc100b7836 */ /* 0x000fe20000000000 */
[----:B------:R-:W-:-:S02]  /*2fb0*/  LEA.HI.X.SX32 R81, R173, R23, 0x2, P1 ;  /* 0x00000017ad517211 */ /* 0x000fc400008f16ff */
[----:B------:R-:W-:Y:S02]  /*2fc0*/  IADD3 R12, P1, R13, R206, RZ ;  /* 0x000000ce0d0c7210 */ /* 0x000fe40007f3e0ff */
[----:B------:R-:W-:Y:S01]  /*2fd0*/  ISETP.GE.U32.AND P2, PT, R11, 0x7fffff9d, PT ;  /* 0x7fffff9d0b00780c */ /* 0x000fe20003f46070 */
[----:B------:R-:W-:Y:S01]  /*2fe0*/  VIADD R11, R16, 0xfffffffb ;  /* 0xfffffffb100b7836 */ /* 0x000fe20000000000 */
[----:B------:R-:W-:Y:S02]  /*2ff0*/  LEA.HI.X.SX32 R13, R4, R207, 0x2, P1 ;  /* 0x000000cf040d7211 */ /* 0x000fe400008f16ff */
[----:B------:R-:W-:Y:S01]  /*3000*/  ISETP.GE.U32.AND P1, PT, R14, 0x7fffff9e, PT ;  /* 0x7fffff9e0e00780c */ /* 0x000fe20003f26070 */
[C---:B------:R-:W-:Y:S01]  /*3010*/  VIADD R14, R16.reuse, 0xfffffffa ;  /* 0xfffffffa100e7836 */ /* 0x040fe20000000000 */
[----:B------:R-:W-:Y:S01]  /*3020*/  ISETP.GE.U32.AND P3, PT, R11, 0x7fffffbc, PT ;  /* 0x7fffffbc0b00780c */ /* 0x000fe20003f66070 */
[----:B------:R-:W-:Y:S01]  /*3030*/  VIADD R11, R16, 0xfffffff9 ;  /* 0xfffffff9100b7836 */ /* 0x000fe20000000000 */
[----:B------:R-:W-:Y:S01]  /*3040*/  LDGSTS.E [R229+0x4004], desc[UR12][R216.64], !P0 ;  /* 0x04004000d8e57fae */ /* 0x000fe2000c12184c */
[----:B-1----:R-:W-:-:S02]  /*3050*/  LOP3.LUT R15, R2, 0x10, RZ, 0x3c, !PT ;  /* 0x00000010020f7812 */ /* 0x002fc400078e3cff */
[----:B------:R-:W-:Y:S01]  /*3060*/  ISETP.GE.U32.AND P4, PT, R14, 0x7fffffbb, PT ;  /* 0x7fffffbb0e00780c */ /* 0x000fe20003f86070 */
[C---:B------:R-:W-:Y:S01]  /*3070*/  VIADD R14, R16.reuse, 0xfffffff8 ;  /* 0xfffffff8100e7836 */ /* 0x040fe20000000000 */
[----:B------:R-:W-:Y:S01]  /*3080*/  ISETP.GE.U32.AND P5, PT, R11, 0x7fffffba, PT ;  /* 0x7fffffba0b00780c */ /* 0x000fe20003fa6070 */
[----:B------:R-:W-:Y:S01]  /*3090*/  VIADD R11, R16, 0xffffffdb ;  /* 0xffffffdb100b7836 */ /* 0x000fe20000000000 */
[----:B------:R-:W-:Y:S01]  /*30a0*/  LOP3.LUT R94, R2, 0x60, RZ, 0x3c, !PT ;  /* 0x00000060025e7812 */ /* 0x000fe200078e3cff */
[----:B------:R-:W-:Y:S01]  /*30b0*/  IMAD.IADD R224, R228, 0x1, R15 ;  /* 0x00000001e4e07824 */ /* 0x000fe200078e020f */
[----:B------:R-:W-:Y:S01]  /*30c0*/  LDGSTS.E [R229+0x4008], desc[UR12][R218.64], !P1 ;  /* 0x04008000dae57fae */ /* 0x000fe2000c92184c */
[----:B------:R-:W-:Y:S01]  /*30d0*/  ISETP.GE.U32.AND P0, PT, R14, 0x7fffffb9, PT ;  /* 0x7fffffb90e00780c */ /* 0x000fe20003f06070 */
[C---:B------:R-:W-:Y:S01]  /*30e0*/  VIADD R14, R16.reuse, 0xffffffd8 ;  /* 0xffffffd8100e7836 */ /* 0x040fe20000000000 */
[----:B------:R-:W-:Y:S01]  /*30f0*/  ISETP.GE.U32.AND P1, PT, R11, 0x7fffff9c, PT ;  /* 0x7fffff9c0b00780c */ /* 0x000fe20003f26070 */
[----:B------:R-:W-:Y:S01]  /*3100*/  VIADD R11, R16, 0xffffffda ;  /* 0xffffffda100b7836 */ /* 0x000fe20000000000 */
[----:B------:R-:W-:Y:S01]  /*3110*/  LDGSTS.E [R229+0x400c], desc[UR12][R220.64], !P2 ;  /* 0x0400c000dce57fae */ /* 0x000fe2000d12184c */
[----:B------:R-:W-:Y:S01]  /*3120*/  LOP3.LUT R15, R2, 0x20, RZ, 0x3c, !PT ;  /* 0x00000020020f7812 */ /* 0x000fe200078e3cff */
[----:B------:R-:W-:Y:S01]  /*3130*/  IMAD.IADD R175, R228, 0x1, R94 ;  /* 0x00000001e4af7824 */ /* 0x000fe200078e025e */
[----:B------:R-:W-:Y:S01]  /*3140*/  LOP3.LUT R227, R0, 0x20, RZ, 0x3c, !PT ;  /* 0x0000002000e37812 */ /* 0x000fe200078e3cff */
[----:B------:R-:W-:Y:S01]  /*3150*/  LDGSTS.E [R224], desc[UR12][R30.64], !P3 ;  /* 0x000000001ee07fae */ /* 0x000fe2000d92184c */
[----:B------:R-:W-:Y:S01]  /*3160*/  ISETP.GE.U32.AND P2, PT, R11, 0x7fffff9b, PT ;  /* 0x7fffff9b0b00780c */ /* 0x000fe20003f46070 */
[----:B------:R-:W-:Y:S01]  /*3170*/  VIADD R11, R16, 0xffffffd9 ;  /* 0xffffffd9100b7836 */ /* 0x000fe20000000000 */
[----:B------:R-:W-:Y:S01]  /*3180*/  LOP3.LUT R240, R0, 0x60, RZ, 0x3c, !PT ;  /* 0x0000006000f07812 */ /* 0x000fe200078e3cff */
[----:B------:R-:W-:Y:S01]  /*3190*/  LDGSTS.E [R224+0x4], desc[UR12][R48.64], !P4 ;  /* 0x0000400030e07fae */ /* 0x000fe2000e12184c */
[----:B------:R-:W-:Y:S01]  /*31a0*/  ISETP.GE.U32.AND P4, PT, R14, 0x7fffff99, PT ;  /* 0x7fffff990e00780c */ /* 0x000fe20003f86070 */
[C---:B------:R-:W-:Y:S01]  /*31b0*/  VIADD R14, R16.reuse, 0xfffffff6 ;  /* 0xfffffff6100e7836 */ /* 0x040fe20000000000 */
[----:B------:R-:W-:Y:S01]  /*31c0*/  ISETP.GE.U32.AND P3, PT, R11, 0x7fffff9a, PT ;  /* 0x7fffff9a0b00780c */ /* 0x000fe20003f66070 */
[----:B------:R-:W-:Y:S01]  /*31d0*/  VIADD R11, R16, 0xfffffff7 ;  /* 0xfffffff7100b7836 */ /* 0x000fe20000000000 */
[----:B------:R-:W-:Y:S01]  /*31e0*/  LDGSTS.E [R224+0x8], desc[UR12][R28.64], !P5 ;  /* 0x000080001ce07fae */ /* 0x000fe2000e92184c */
[----:B------:R-:W-:Y:S01]  /*31f0*/  IMAD.IADD R226, R228, 0x1, R15 ;  /* 0x00000001e4e27824 */ /* 0x000fe200078e020f */
[----:B------:R-:W-:-:S02]  /*3200*/  LOP3.LUT R15, R2, 0x30, RZ, 0x3c, !PT ;  /* 0x00000030020f7812 */ /* 0x000fc400078e3cff */
[----:B------:R-:W-:Y:S01]  /*3210*/  ISETP.GE.U32.AND P5, PT, R11, 0x7fffffb8, PT ;  /* 0x7fffffb80b00780c */ /* 0x000fe20003fa6070 */
[----:B------:R-:W-:Y:S01]  /*3220*/  VIADD R11, R16, 0xfffffff5 ;  /* 0xfffffff5100b7836 */ /* 0x000fe20000000000 */
[----:B------:R-:W-:Y:S01]  /*3230*/  LDGSTS.E [R224+0xc], desc[UR12][R18.64], !P0 ;  /* 0x0000c00012e07fae */ /* 0x000fe2000c12184c */
[----:B------:R-:W-:Y:S01]  /*3240*/  ISETP.GE.U32.AND P0, PT, R14, 0x7fffffb7, PT ;  /* 0x7fffffb70e00780c */ /* 0x000fe20003f06070 */
[C---:B------:R-:W-:Y:S02]  /*3250*/  VIADD R14, R16.reuse, 0xfffffff4 ;  /* 0xfffffff4100e7836 */ /* 0x040fe40000000000 */
[----:B------:R-:W-:Y:S01]  /*3260*/  LDGSTS.E [R224+0x4000], desc[UR12][R50.64], !P1 ;  /* 0x0400000032e07fae */ /* 0x000fe2000c92184c */
[----:B------:R-:W-:Y:S01]  /*3270*/  ISETP.GE.U32.AND P1, PT, R11, 0x7fffffb6, PT ;  /* 0x7fffffb60b00780c */ /* 0x000fe20003f26070 */
[----:B------:R-:W-:Y:S02]  /*3280*/  VIADD R11, R16, 0xffffffd7 ;  /* 0xffffffd7100b7836 */ /* 0x000fe40000000000 */
[----:B------:R-:W-:Y:S01]  /*3290*/  LDGSTS.E [R224+0x4004], desc[UR12][R52.64], !P2 ;  /* 0x0400400034e07fae */ /* 0x000fe2000d12184c */
[----:B------:R-:W-:Y:S01]  /*32a0*/  ISETP.GE.U32.AND P2, PT, R14, 0x7fffffb5, PT ;  /* 0x7fffffb50e00780c */ /* 0x000fe20003f46070 */
[----:B------:R-:W-:-:S02]  /*32b0*/  VIADD R14, R16, 0xffffffd4 ;  /* 0xffffffd4100e7836 */ /* 0x000fc40000000000 */
[----:B------:R-:W-:Y:S01]  /*32c0*/  LDGSTS.E [R224+0x4008], desc[UR12][R54.64], !P3 ;  /* 0x0400800036e07fae */ /* 0x000fe2000d92184c */
[----:B------:R-:W-:Y:S01]  /*32d0*/  ISETP.GE.U32.AND P3, PT, R11, 0x7fffff98, PT ;  /* 0x7fffff980b00780c */ /* 0x000fe20003f66070 */
[----:B------:R-:W-:Y:S02]  /*32e0*/  VIADD R11, R16, 0xffffffd6 ;  /* 0xffffffd6100b7836 */ /* 0x000fe40000000000 */
[----:B------:R-:W-:Y:S01]  /*32f0*/  LDGSTS.E [R224+0x400c], desc[UR12][R56.64], !P4 ;  /* 0x0400c00038e07fae */ /* 0x000fe2000e12184c */
[----:B------:R-:W-:Y:S01]  /*3300*/  IMAD.IADD R225, R228, 0x1, R15 ;  /* 0x00000001e4e17824 */ /* 0x000fe200078e020f */
[----:B------:R-:W-:Y:S02]  /*3310*/  LOP3.LUT R15, R2, 0x40, RZ, 0x3c, !PT ;  /* 0x00000040020f7812 */ /* 0x000fe400078e3cff */
[----:B------:R-:W-:Y:S01]  /*3320*/  ISETP.GE.U32.AND P4, PT, R11, 0x7fffff97, PT ;  /* 0x7fffff970b00780c */ /* 0x000fe20003f86070 */
[----:B------:R-:W-:Y:S01]  /*3330*/  VIADD R11, R16, 0xffffffd5 ;  /* 0xffffffd5100b7836 */ /* 0x000fe20000000000 */
[----:B------:R-:W-:Y:S01]  /*3340*/  LDGSTS.E [R226], desc[UR12][R44.64], !P5 ;  /* 0x000000002ce27fae */ /* 0x000fe2000e92184c */
        /* <DEDUP_REMOVED lines=17> */
[----:B------:R-:W-:Y:S01]  /*3460*/  ISETP.GE.U32.AND P4, PT, R14, 0x7fffffb1, PT ;  /* 0x7fffffb10e00780c */ /* 0x000fe20003f86070 */
[C---:B------:R-:W-:Y:S02]  /*3470*/  VIADD R14, R16.reuse, 0xffffffd0 ;  /* 0xffffffd0100e7836 */ /* 0x040fe40000000000 */
[----:B------:R-:W-:Y:S01]  /*3480*/  LDGSTS.E [R226+0x4008], desc[UR12][R62.64], !P5 ;  /* 0x040080003ee27fae */ /* 0x000fe2000e92184c */
[----:B------:R-:W-:Y:S01]  /*3490*/  ISETP.GE.U32.AND P5, PT, R11, 0x7fffff94, PT ;  /* 0x7fffff940b00780c */ /* 0x000fe20003fa6070 */
[----:B------:R-:W-:-:S02]  /*34a0*/  VIADD R11, R16, 0xffffffd2 ;  /* 0xffffffd2100b7836 */ /* 0x000fc40000000000 */
[----:B------:R-:W-:Y:S01]  /*34b0*/  LDGSTS.E [R226+0x400c], desc[UR12][R64.64], !P0 ;  /* 0x0400c00040e27fae */ /* 0x000fe2000c12184c */
[----:B------:R-:W-:Y:S02]  /*34c0*/  IMAD.IADD R223, R228, 0x1, R15 ;  /* 0x00000001e4df7824 */ /* 0x000fe400078e020f */
[----:B------:R-:W-:Y:S01]  /*34d0*/  ISETP.GE.U32.AND P0, PT, R11, 0x7fffff93, PT ;  /* 0x7fffff930b00780c */ /* 0x000fe20003f06070 */
[----:B------:R-:W-:Y:S01]  /*34e0*/  VIADD R11, R16, 0xffffffd1 ;  /* 0xffffffd1100b7836 */ /* 0x000fe20000000000 */
[----:B------:R-:W-:Y:S01]  /*34f0*/  LDGSTS.E [R225], desc[UR12][R34.64], !P1 ;  /* 0x0000000022e17fae */ /* 0x000fe2000c92184c */
[----:B------:R-:W-:-:S03]  /*3500*/  IMAD R15, R142, 0x54, RZ ;  /* 0x000000548e0f7824 */ /* 0x000fc600078e02ff */
        /* <DEDUP_REMOVED lines=20> */
[----:B------:R-:W-:Y:S03]  /*3650*/  LDGSTS.E [R225+0x400c], desc[UR12][R72.64], !P2 ;  /* 0x0400c00048e17fae */ /* 0x000fe6000d12184c */
[----:B------:R-:W-:Y:S01]  /*3660*/  ISETP.GE.U32.AND P2, PT, R11, 0x7fffff8f, PT ;  /* 0x7fffff8f0b00780c */ /* 0x000fe20003f46070 */
[----:B------:R-:W-:Y:S01]  /*3670*/  VIADD R11, R16, 0xffffffcc ;  /* 0xffffffcc100b7836 */ /* 0x000fe20000000000 */
[----:B------:R-:W-:Y:S01]  /*3680*/  LDGSTS.E [R222], desc[UR12][R36.64], !P3 ;  /* 0x0000000024de7fae */ /* 0x000fe2000d92184c */
[----:B------:R-:W-:Y:S01]  /*3690*/  ISETP.GE.U32.AND P3, PT, R14, 0x7fffff8e, PT ;  /* 0x7fffff8e0e00780c */ /* 0x000fe20003f66070 */
[C---:B------:R-:W-:Y:S02]  /*36a0*/  VIADD R14, R16.reuse, 0xffffffeb ;  /* 0xffffffeb100e7836 */ /* 0x040fe40000000000 */
[----:B------:R-:W-:Y:S01]  /*36b0*/  LDGSTS.E [R222+0x4], desc[UR12][R32.64], !P4 ;  /* 0x0000400020de7fae */ /* 0x000fe2000e12184c */
[----:B------:R-:W-:Y:S01]  /*36c0*/  ISETP.GE.U32.AND P4, PT, R11, 0x7fffff8d, PT ;  /* 0x7fffff8d0b00780c */ /* 0x000fe20003f86070 */
[----:B------:R-:W-:-:S02]  /*36d0*/  VIADD R11, R16, 0xffffffea ;  /* 0xffffffea100b7836 */ /* 0x000fc40000000000 */
[----:B------:R-:W-:Y:S01]  /*36e0*/  LDGSTS.E [R222+0x8], desc[UR12][R46.64], !P5 ;  /* 0x000080002ede7fae */ /* 0x000fe2000e92184c */
[----:B------:R-:W-:Y:S01]  /*36f0*/  ISETP.GE.U32.AND P5, PT, R14, 0x7fffffac, PT ;  /* 0x7fffffac0e00780c */ /* 0x000fe20003fa6070 */
[C---:B------:R-:W-:Y:S02]  /*3700*/  VIADD R14, R16.reuse, 0xffffffe9 ;  /* 0xffffffe9100e7836 */ /* 0x040fe40000000000 */
[----:B------:R-:W-:Y:S01]  /*3710*/  LDGSTS.E [R222+0xc], desc[UR12][R24.64], !P0 ;  /* 0x0000c00018de7fae */ /* 0x000fe2000c12184c */
[----:B------:R-:W-:Y:S01]  /*3720*/  ISETP.GE.U32.AND P0, PT, R11, 0x7fffffab, PT ;  /* 0x7fffffab0b00780c */ /* 0x000fe20003f06070 */
[----:B------:R-:W-:Y:S02]  /*3730*/  VIADD R11, R16, 0xffffffe8 ;  /* 0xffffffe8100b7836 */ /* 0x000fe40000000000 */
[----:B------:R-:W-:Y:S01]  /*3740*/  LDGSTS.E [R222+0x4000], desc[UR12][R74.64], !P1 ;  /* 0x040000004ade7fae */ /* 0x000fe2000c92184c */
[----:B------:R-:W-:-:S03]  /*3750*/  ISETP.GE.U32.AND P1, PT, R14, 0x7fffffaa, PT ;  /* 0x7fffffaa0e00780c */ /* 0x000fc60003f26070 */
[----:B------:R-:W-:Y:S01]  /*3760*/  LDGSTS.E [R222+0x4004], desc[UR12][R76.64], !P2 ;  /* 0x040040004cde7fae */ /* 0x000fe2000d12184c */
[----:B------:R-:W-:Y:S01]  /*3770*/  ISETP.GE.U32.AND P2, PT, R11, 0x7fffffa9, PT ;  /* 0x7fffffa90b00780c */ /* 0x000fe20003f46070 */
[----:B------:R-:W-:Y:S02]  /*3780*/  VIADD R11, R16, 0xffffffcb ;  /* 0xffffffcb100b7836 */ /* 0x000fe40000000000 */
[----:B------:R-:W-:Y:S03]  /*3790*/  LDGSTS.E [R222+0x4008], desc[UR12][R78.64], !P3 ;  /* 0x040080004ede7fae */ /* 0x000fe6000d92184c */
[----:B------:R-:W-:Y:S01]  /*37a0*/  ISETP.GE.U32.AND P3, PT, R11, 0x7fffff8c, PT ;  /* 0x7fffff8c0b00780c */ /* 0x000fe20003f66070 */
[----:B------:R-:W-:Y:S01]  /*37b0*/  LDGSTS.E [R222+0x400c], desc[UR12][R80.64], !P4 ;  /* 0x0400c00050de7fae */ /* 0x000fe2000e12184c */
[----:B------:R-:W-:Y:S01]  /*37c0*/  IMAD R11, R142, 0x15, RZ ;  /* 0x000000158e0b7824 */ /* 0x000fe200078e02ff */
[----:B------:R-:W-:-:S02]  /*37d0*/  IADD3 R14, P4, R15, R206, RZ ;  /* 0x000000ce0f0e7210 */ /* 0x000fc40007f9e0ff */
[----:B------:R1:W-:Y:S01]  /*37e0*/  LDGSTS.E [R223], desc[UR12][R12.64], !P5 ;  /* 0x000000000cdf7fae */ /* 0x0003e2000e92184c */
[-C--:B------:R-:W-:Y:S02]  /*37f0*/  IADD3 R84, P5, R85, R206.reuse, RZ ;  /* 0x000000ce55547210 */ /* 0x080fe40007fbe0ff */
[----:B------:R-:W-:Y:S02]  /*3800*/  LEA.HI.X.SX32 R15, R11, R207, 0x2, P4 ;  /* 0x000000cf0b0f7211 */ /* 0x000fe400020f16ff */
[----:B------:R-:W-:-:S03]  /*3810*/  IADD3 R86, P4, R87, R206, RZ ;  /* 0x000000ce57567210 */ /* 0x000fc60007f9e0ff */
[----:B------:R2:W-:Y:S01]  /*3820*/  LDGSTS.E [R223+0x4], desc[UR12][R14.64], !P0 ;  /* 0x000040000edf7fae */ /* 0x0005e2000c12184c */
[C---:B-1----:R-:W-:Y:S02]  /*3830*/  IMAD R12, R142.reuse, 0x16, RZ ;  /* 0x000000168e0c7824 */ /* 0x042fe400078e02ff */
[----:B------:R-:W-:-:S03]  /*3840*/  IMAD R13, R142, 0x17, RZ ;  /* 0x000000178e0d7824 */ /* 0x000fc600078e02ff */
[-C--:B------:R-:W-:Y:S02]  /*3850*/  LEA.HI.X.SX32 R85, R12, R207.reuse, 0x2, P5 ;  /* 0x000000cf0c557211 */ /* 0x080fe400028f16ff */
[----:B------:R-:W-:Y:S01]  /*3860*/  LEA.HI.X.SX32 R87, R13, R207, 0x2, P4 ;  /* 0x000000cf0d577211 */ /* 0x000fe200020f16ff */
[----:B--2---:R-:W-:Y:S01]  /*3870*/  IMAD R15, R142, 0xdc, RZ ;  /* 0x000000dc8e0f7824 */ /* 0x004fe200078e02ff */
[----:B------:R-:W-:Y:S01]  /*3880*/  ISETP.GE.U32.AND P5, PT, R17, 0x7fffff8b, PT ;  /* 0x7fffff8b1100780c */ /* 0x000fe20003fa6070 */
[----:B------:R-:W-:Y:S01]  /*3890*/  VIADD R17, R16, 0xffffffc8 ;  /* 0xffffffc810117836 */ /* 0x000fe20000000000 */
[----:B------:R1:W-:Y:S01]  /*38a0*/  LDGSTS.E [R223+0x8], desc[UR12][R84.64], !P1 ;  /* 0x0000800054df7fae */ /* 0x0003e2000c92184c */
[----:B------:R-:W-:-:S03]  /*38b0*/  ISETP.GE.U32.AND P4, PT, R88, 0x7fffff8a, PT ;  /* 0x7fffff8a5800780c */ /* 0x000fc60003f86070 */
[----:B------:R2:W-:Y:S01]  /*38c0*/  LDGSTS.E [R223+0xc], desc[UR12][R86.64], !P2 ;  /* 0x0000c00056df7fae */ /* 0x0005e2000d12184c */
[----:B------:R-:W-:Y:S01]  /*38d0*/  ISETP.GE.U32.AND P0, PT, R17, 0x7fffff89, PT ;  /* 0x7fffff891100780c */ /* 0x000fe20003f06070 */
[----:B------:R-:W-:Y:S01]  /*38e0*/  VIADD R17, R16, 0xffffffe7 ;  /* 0xffffffe710117836 */ /* 0x000fe20000000000 */
[-C--:B-1----:R-:W-:Y:S02]  /*38f0*/  IADD3 R84, P1, R89, R22.reuse, RZ ;  /* 0x0000001659547210 */ /* 0x082fe40007f3e0ff */
[-C--:B--2---:R-:W-:Y:S01]  /*3900*/  IADD3 R86, P2, R91, R22.reuse, RZ ;  /* 0x000000165b567210 */ /* 0x084fe20007f5e0ff */
[----:B------:R-:W-:Y:S01]  /*3910*/  IMAD R91, R142, 0x60, RZ ;  /* 0x000000608e5b7824 */ /* 0x000fe200078e02ff */
[-C--:B------:R-:W-:Y:S02]  /*3920*/  LEA.HI.X.SX32 R85, R8, R23.reuse, 0x2, P1 ;  /* 0x0000001708557211 */ /* 0x080fe400008f16ff */
[-C--:B------:R-:W-:Y:S01]  /*3930*/  IADD3 R88, P1, R93, R22.reuse, RZ ;  /* 0x000000165d587210 */ /* 0x080fe20007f3e0ff */
[----:B------:R-:W-:Y:S01]  /*3940*/  IMAD R93, R142, 0x64, RZ ;  /* 0x000000648e5d7824 */ /* 0x000fe200078e02ff */
[----:B------:R-:W-:Y:S01]  /*3950*/  LEA.HI.X.SX32 R87, R172, R23, 0x2, P2 ;  /* 0x00000017ac577211 */ /* 0x000fe200010f16ff */
[----:B------:R-:W-:Y:S01]  /*3960*/  LDGSTS.E [R223+0x4000], desc[UR12][R84.64], !P3 ;  /* 0x0400000054df7fae */ /* 0x000fe2000d92184c */
[----:B------:R-:W-:-:S02]  /*3970*/  IADD3 R90, P2, R15, R22, RZ ;  /* 0x000000160f5a7210 */ /* 0x000fc40007f5e0ff */
[-C--:B------:R-:W-:Y:S01]  /*3980*/  LEA.HI.X.SX32 R89, R171, R23.reuse, 0x2, P1 ;  /* 0x00000017ab597211 */ /* 0x080fe200008f16ff */
[----:B------:R-:W-:Y:S01]  /*3990*/  LDGSTS.E [R223+0x4004], desc[UR12][R86.64], !P5 ;  /* 0x0400400056df7fae */ /* 0x000fe2000e92184c */
[----:B------:R-:W-:Y:S02]  /*39a0*/  IADD3 R14, P6, R91, R206, RZ ;  /* 0x000000ce5b0e7210 */ /* 0x000fe40007fde0ff */
[----:B------:R-:W-:Y:S01]  /*39b0*/  LEA.HI.X.SX32 R91, R170, R23, 0x2, P2 ;  /* 0x00000017aa5b7211 */ /* 0x000fe200010f16ff */
[----:B------:R-:W-:Y:S01]  /*39c0*/  LDGSTS.E [R223+0x4008], desc[UR12][R88.64], !P4 ;  /* 0x0400800058df7fae */ /* 0x000fe2000e12184c */
[----:B------:R-:W-:Y:S01]  /*39d0*/  ISETP.GE.U32.AND P1, PT, R17, 0x7fffffa8, PT ;  /* 0x7fffffa81100780c */ /* 0x000fe20003f26070 */
[----:B------:R-:W-:Y:S01]  /*39e0*/  VIADD R17, R16, 0xffffffe5 ;  /* 0xffffffe510117836 */ /* 0x000fe20000000000 */
[----:B------:R-:W-:Y:S01]  /*39f0*/  ISETP.GE.U32.AND P2, PT, R92, 0x7fffffa7, PT ;  /* 0x7fffffa75c00780c */ /* 0x000fe20003f46070 */
[----:B------:R-:W-:Y:S01]  /*3a00*/  LDGSTS.E [R223+0x400c], desc[UR12][R90.64], !P0 ;  /* 0x0400c0005adf7fae */ /* 0x000fe2000c12184c */
[----:B------:R-:W-:-:S02]  /*3a10*/  IADD3 R92, P0, R93, R22, RZ ;  /* 0x000000165d5c7210 */ /* 0x000fc40007f1e0ff */
[----:B------:R-:W-:Y:S02]  /*3a20*/  LEA.HI.X.SX32 R15, R5, R207, 0x2, P6 ;  /* 0x000000cf050f7211 */ /* 0x000fe400030f16ff */
[-C--:B------:R-:W-:Y:S02]  /*3a30*/  LEA.HI.X.SX32 R93, R96, R23.reuse, 0x2, P0 ;  /* 0x00000017605d7211 */ /* 0x080fe400000f16ff */
[-C--:B------:R-:W-:Y:S02]  /*3a40*/  IADD3 R96, P0, R97, R22.reuse, RZ ;  /* 0x0000001661607210 */ /* 0x080fe40007f1e0ff */
[----:B------:R-:W-:Y:S01]  /*3a50*/  ISETP.GE.U32.AND P3, PT, R17, 0x7fffffa6, PT ;  /* 0x7fffffa61100780c */ /* 0x000fe20003f66070 */
[----:B------:R1:W-:Y:S01]  /*3a60*/  LDGSTS.E [R175], desc[UR12][R14.64], !P1 ;  /* 0x000000000eaf7fae */ /* 0x0003e2000c92184c */
[-C--:B------:R-:W-:Y:S01]  /*3a70*/  IADD3 R94, P1, R95, R22.reuse, RZ ;  /* 0x000000165f5e7210 */ /* 0x080fe20007f3e0ff */
[----:B------:R-:W-:Y:S01]  /*3a80*/  VIADD R17, R16, 0xffffffe4 ;  /* 0xffffffe410117836 */ /* 0x000fe20000000000 */
[----:B------:R-:W-:Y:S01]  /*3a90*/  LEA.HI.X.SX32 R97, R100, R23, 0x2, P0 ;  /* 0x0000001764617211 */ /* 0x000fe200000f16ff */
[----:B------:R-:W-:Y:S01]  /*3aa0*/  LDGSTS.E [R175+0x4], desc[UR12][R92.64], !P2 ;  /* 0x000040005caf7fae */ /* 0x000fe2000d12184c */
[----:B---3--:R-:W-:-:S02]  /*3ab0*/  IADD3 R100, P0, R101, R22, RZ ;  /* 0x0000001665647210 */ /* 0x008fc40007f1e0ff */
[-C--:B------:R-:W-:Y:S02]  /*3ac0*/  LEA.HI.X.SX32 R95, R98, R23.reuse, 0x2, P1 ;  /* 0x00000017625f7211 */ /* 0x080fe400008f16ff */
[-C--:B------:R-:W-:Y:S02]  /*3ad0*/  IADD3 R98, P1, R99, R22.reuse, RZ ;  /* 0x0000001663627210 */ /* 0x080fe40007f3e0ff */
[-C--:B------:R-:W-:Y:S01]  /*3ae0*/  LEA.HI.X.SX32 R101, R104, R23.reuse, 0x2, P0 ;  /* 0x0000001768657211 */ /* 0x080fe200000f16ff */
[----:B-1----:R-:W-:Y:S01]  /*3af0*/  VIADD R14, R16, 0xffffffc5 ;  /* 0xffffffc5100e7836 */ /* 0x002fe20000000000 */
[-C--:B----4-:R-:W-:Y:S01]  /*3b00*/  IADD3 R104, P0, R105, R22.reuse, RZ ;  /* 0x0000001669687210 */ /* 0x090fe20007f1e0ff */
[----:B------:R-:W-:Y:S01]  /*3b10*/  LDGSTS.E [R175+0x8], desc[UR12][R94.64], !P3 ;  /* 0x000080005eaf7fae */ /* 0x000fe2000d92184c */
[----:B------:R-:W-:Y:S01]  /*3b20*/  LEA.HI.X.SX32 R99, R162, R23, 0x2, P1 ;  /* 0x00000017a2637211 */ /* 0x000fe200008f16ff */
[----:B------:R-:W-:Y:S01]  /*3b30*/  VIADD R15, R16, 0xffffffe3 ;  /* 0xffffffe3100f7836 */ /* 0x000fe20000000000 */
[----:B------:R-:W-:-:S02]  /*3b40*/  IADD3 R102, P1, R103, R22, RZ ;  /* 0x0000001667667210 */ /* 0x000fc40007f3e0ff */
[-C--:B------:R-:W-:Y:S02]  /*3b50*/  LEA.HI.X.SX32 R105, R108, R23.reuse, 0x2, P0 ;  /* 0x000000176c697211 */ /* 0x080fe400000f16ff */
[-C--:B-----5:R-:W-:Y:S02]  /*3b60*/  IADD3 R108, P0, R109, R22.reuse, RZ ;  /* 0x000000166d6c7210 */ /* 0x0a0fe40007f1e0ff */
[-C--:B------:R-:W-:Y:S02]  /*3b70*/  LEA.HI.X.SX32 R103, R106, R23.reuse, 0x2, P1 ;  /* 0x000000176a677211 */ /* 0x080fe400008f16ff */
[-C--:B------:R-:W-:Y:S02]  /*3b80*/  IADD3 R106, P1, R107, R22.reuse, RZ ;  /* 0x000000166b6a7210 */ /* 0x080fe40007f3e0ff */
[----:B------:R-:W-:Y:S02]  /*3b90*/  LEA.HI.X.SX32 R109, R169, R23, 0x2, P0 ;  /* 0x00000017a96d7211 */ /* 0x000fe400000f16ff */
[----:B------:R-:W-:-:S02]  /*3ba0*/  IADD3 R112, P0, R113, R22, RZ ;  /* 0x0000001671707210 */ /* 0x000fc40007f1e0ff */
[-C--:B------:R-:W-:Y:S02]  /*3bb0*/  LEA.HI.X.SX32 R107, R9, R23.reuse, 0x2, P1 ;  /* 0x00000017096b7211 */ /* 0x080fe400008f16ff */
[-C--:B------:R-:W-:Y:S02]  /*3bc0*/  IADD3 R110, P1, R111, R22.reuse, RZ ;  /* 0x000000166f6e7210 */ /* 0x080fe40007f3e0ff */
[-C--:B------:R-:W-:Y:S02]  /*3bd0*/  LEA.HI.X.SX32 R113, R167, R23.reuse, 0x2, P0 ;  /* 0x00000017a7717211 */ /* 0x080fe400000f16ff */
[----:B------:R-:W-:Y:S02]  /*3be0*/  IADD3 R116, P0, R117, R22, RZ ;  /* 0x0000001675747210 */ /* 0x000fe40007f1e0ff */
[----:B------:R-:W-:Y:S01]  /*3bf0*/  ISETP.GE.U32.AND P5, PT, R17, 0x7fffffa5, PT ;  /* 0x7fffffa51100780c */ /* 0x000fe20003fa6070 */
[----:B------:R-:W-:Y:S01]  /*3c00*/  VIADD R17, R16, 0xffffffc7 ;  /* 0xffffffc710117836 */ /* 0x000fe20000000000 */
[----:B------:R-:W-:-:S02]  /*3c10*/  LEA.HI.X.SX32 R111, R168, R23, 0x2, P1 ;  /* 0x00000017a86f7211 */ /* 0x000fc400008f16ff */
[-C--:B------:R-:W-:Y:S02]  /*3c20*/  IADD3 R114, P1, R115, R22.reuse, RZ ;  /* 0x0000001673727210 */ /* 0x080fe40007f3e0ff */
[-C--:B------:R-:W-:Y:S02]  /*3c30*/  LEA.HI.X.SX32 R117, R165, R23.reuse, 0x2, P0 ;  /* 0x00000017a5757211 */ /* 0x080fe400000f16ff */
[-C--:B------:R-:W-:Y:S02]  /*3c40*/  IADD3 R120, P0, R121, R22.reuse, RZ ;  /* 0x0000001679787210 */ /* 0x080fe40007f1e0ff */
[----:B------:R-:W-:Y:S01]  /*3c50*/  ISETP.GE.U32.AND P4, PT, R17, 0x7fffff88, PT ;  /* 0x7fffff881100780c */ /* 0x000fe20003f86070 */
[----:B------:R-:W-:Y:S01]  /*3c60*/  VIADD R17, R16, 0xffffffc6 ;  /* 0xffffffc610117836 */ /* 0x000fe20000000000 */
[----:B------:R-:W-:Y:S01]  /*3c70*/  LEA.HI.X.SX32 R115, R166, R23, 0x2, P1 ;  /* 0x00000017a6737211 */ /* 0x000fe200008f16ff */
[----:B------:R-:W-:Y:S01]  /*3c80*/  LDGSTS.E [R175+0xc], desc[UR12][R96.64], !P5 ;  /* 0x0000c00060af7fae */ /* 0x000fe2000e92184c */
[----:B------:R-:W-:-:S02]  /*3c90*/  IADD3 R118, P1, R119, R22, RZ ;  /* 0x0000001677767210 */ /* 0x000fc40007f3e0ff */
[-C--:B------:R-:W-:Y:S02]  /*3ca0*/  LEA.HI.X.SX32 R121, R10, R23.reuse, 0x2, P0 ;  /* 0x000000170a797211 */ /* 0x080fe400000f16ff */
[----:B------:R-:W-:Y:S01]  /*3cb0*/  ISETP.GE.U32.AND P0, PT, R14, 0x7fffff86, PT ;  /* 0x7fffff860e00780c */ /* 0x000fe20003f06070 */
[----:B------:R-:W-:Y:S01]  /*3cc0*/  VIADD R14, R16, 0xffffffc4 ;  /* 0xffffffc4100e7836 */ /* 0x000fe20000000000 */
[----:B------:R-:W-:Y:S02]  /*3cd0*/  LEA.HI.X.SX32 R119, R164, R23, 0x2, P1 ;  /* 0x00000017a4777211 */ /* 0x000fe400008f16ff */
[----:B------:R-:W-:Y:S01]  /*3ce0*/  ISETP.GE.U32.AND P1, PT, R17, 0x7fffff87, PT ;  /* 0x7fffff871100780c */ /* 0x000fe20003f26070 */
[----:B------:R-:W-:Y:S01]  /*3cf0*/  LDGSTS.E [R175+0x4000], desc[UR12][R106.64], !P4 ;  /* 0x040000006aaf7fae */ /* 0x000fe2000e12184c */
[----:B------:R-:W-:Y:S01]  /*3d00*/  ISETP.GE.U32.AND P2, PT, R14, 0x7fffff85, PT ;  /* 0x7fffff850e00780c */ /* 0x000fe20003f46070 */
[C---:B------:R-:W-:Y:S01]  /*3d10*/  VIADD R14, R16.reuse, 0xffffffe2 ;  /* 0xffffffe2100e7836 */ /* 0x040fe20000000000 */
[----:B------:R-:W-:Y:S01]  /*3d20*/  ISETP.GE.U32.AND P3, PT, R15, 0x7fffffa4, PT ;  /* 0x7fffffa40f00780c */ /* 0x000fe20003f66070 */
[----:B------:R-:W-:Y:S01]  /*3d30*/  VIADD R15, R16, 0xffffffe1 ;  /* 0xffffffe1100f7836 */ /* 0x000fe20000000000 */
[----:B------:R-:W-:Y:S01]  /*3d40*/  ISETP.GT.AND P6, PT, R232, 0x3f, PT ;  /* 0x0000003fe800780c */ /* 0x000fe20003fc4270 */
[----:B------:R-:W-:Y:S01]  /*3d50*/  IMAD.IADD R17, R228, 0x1, R147 ;  /* 0x00000001e4117824 */ /* 0x000fe200078e0293 */
[----:B------:R-:W-:Y:S01]  /*3d60*/  ISETP.GE.U32.AND P5, PT, R14, 0x7fffffa3, PT ;  /* 0x7fffffa30e00780c */ /* 0x000fe20003fa6070 */
[C---:B------:R-:W-:Y:S01]  /*3d70*/  VIADD R14, R16.reuse, 0xffffffe0 ;  /* 0xffffffe0100e7836 */ /* 0x040fe20000000000 */
[----:B------:R-:W-:Y:S01]  /*3d80*/  ISETP.GE.U32.AND P4, PT, R15, 0x7fffffa2, PT ;  /* 0x7fffffa20f00780c */ /* 0x000fe20003f86070 */
[----:B------:R-:W-:Y:S01]  /*3d90*/  VIADD R15, R16, 0xffffffc3 ;  /* 0xffffffc3100f7836 */ /* 0x000fe20000000000 */
[----:B------:R-:W-:Y:S01]  /*3da0*/  SEL R199, RZ, 0x4, !P6 ;  /* 0x00000004ffc77807 */ /* 0x000fe20007000000 */
[----:B------:R-:W-:Y:S01]  /*3db0*/  LDGSTS.E [R175+0x4004], desc[UR12][R108.64], !P1 ;  /* 0x040040006caf7fae */ /* 0x000fe2000c92184c */
[----:B------:R-:W-:Y:S01]  /*3dc0*/  ISETP.GE.U32.AND P1, PT, R14, 0x7fffffa1, PT ;  /* 0x7fffffa10e00780c */ /* 0x000fe20003f26070 */
[----:B------:R-:W-:-:S02]  /*3dd0*/  VIADD R14, R16, 0xffffffc2 ;  /* 0xffffffc2100e7836 */ /* 0x000fc40000000000 */
[----:B------:R-:W-:Y:S01]  /*3de0*/  LDGSTS.E [R175+0x4008], desc[UR12][R110.64], !P0 ;  /* 0x040080006eaf7fae */ /* 0x000fe2000c12184c */
[----:B------:R-:W-:Y:S01]  /*3df0*/  ISETP.GE.U32.AND P0, PT, R15, 0x7fffff84, PT ;  /* 0x7fffff840f00780c */ /* 0x000fe20003f06070 */
[----:B------:R-:W-:Y:S02]  /*3e00*/  VIADD R15, R16, 0xffffffbf ;  /* 0xffffffbf100f7836 */ /* 0x000fe40000000000 */
[----:B------:R-:W-:Y:S01]  /*3e10*/  LDGSTS.E [R175+0x400c], desc[UR12][R112.64], !P2 ;  /* 0x0400c00070af7fae */ /* 0x000fe2000d12184c */
[----:B------:R-:W-:Y:S02]  /*3e20*/  ISETP.GE.U32.AND P2, PT, R14, 0x7fffff83, PT ;  /* 0x7fffff830e00780c */ /* 0x000fe40003f46070 */
[----:B------:R-:W-:Y:S01]  /*3e30*/  LOP3.LUT R14, R146, 0x3f, RZ, 0xc0, !PT ;  /* 0x0000003f920e7812 */ /* 0x000fe200078ec0ff */
[----:B------:R-:W-:Y:S01]  /*3e40*/  LDGSTS.E [R17], desc[UR12][R98.64], !P3 ;  /* 0x0000000062117fae */ /* 0x000fe2000d92184c */
[----:B------:R-:W-:Y:S02]  /*3e50*/  VIADD R146, R16, 0xffffffc1 ;  /* 0xffffffc110927836 */ /* 0x000fe40000000000 */
[C---:B------:R-:W-:Y:S01]  /*3e60*/  ISETP.GE.AND P3, PT, R14.reuse, UR8, PT ;  /* 0x000000080e007c0c */ /* 0x040fe2000bf66270 */
[----:B------:R-:W-:Y:S01]  /*3e70*/  IMAD R147, R14, R143, RZ ;  /* 0x0000008f0e937224 */ /* 0x000fe200078e02ff */
[----:B------:R-:W-:Y:S01]  /*3e80*/  ULDC UR8, c[0x0][0x240] ;  /* 0x0000900000087ab9 */ /* 0x000fe20000000800 */
[----:B------:R-:W-:Y:S01]  /*3e90*/  LDGSTS.E [R17+0x4], desc[UR12][R100.64], !P5 ;  /* 0x0000400064117fae */ /* 0x000fe2000e92184c */
[----:B------:R-:W-:Y:S01]  /*3ea0*/  SEL R199, R199, RZ, !P3 ;  /* 0x000000ffc7c77207 */ /* 0x000fe20005800000 */
[----:B------:R-:W-:Y:S01]  /*3eb0*/  IMAD.SHL.U32 R14, R147, 0x4, RZ ;  /* 0x00000004930e7824 */ /* 0x000fe200078e00ff */
[----:B------:R-:W-:Y:S01]  /*3ec0*/  ISETP.GE.U32.AND P3, PT, R15, 0x7fffff80, PT ;  /* 0x7fffff800f00780c */ /* 0x000fe20003f66070 */
[----:B------:R-:W-:Y:S01]  /*3ed0*/  IMAD R144, R144, UR8, RZ ;  /* 0x0000000890907c24 */ /* 0x000fe2000f8e02ff */
[----:B------:R1:W-:Y:S01]  /*3ee0*/  STL [R1+0xcc], R147 ;  /* 0x0000cc9301007387 */ /* 0x0003e20000100800 */
[----:B------:R-:W-:Y:S01]  /*3ef0*/  IMAD R178, R140, UR8, RZ ;  /* 0x000000088cb27c24 */ /* 0x000fe2000f8e02ff */
[----:B------:R-:W-:Y:S01]  /*3f00*/  IADD3 R204, P6, R14, UR6, RZ ;  /* 0x000000060ecc7c10 */ /* 0x000fe2000ffde0ff */
[----:B------:R-:W-:Y:S01]  /*3f10*/  IMAD R137, R137, UR8, RZ ;  /* 0x0000000889897c24 */ /* 0x000fe2000f8e02ff */
[----:B------:R-:W-:Y:S01]  /*3f20*/  ISETP.GE.U32.AND P5, PT, R146, 0x7fffff82, PT ;  /* 0x7fffff829200780c */ /* 0x000fe20003fa6070 */
[----:B------:R-:W-:Y:S01]  /*3f30*/  IMAD R155, R122, UR8, RZ ;  /* 0x000000087a9b7c24 */ /* 0x000fe2000f8e02ff */
[----:B------:R-:W-:Y:S01]  /*3f40*/  LEA.HI.X.SX32 R15, R147, UR7, 0x2, P6 ;  /* 0x00000007930f7c11 */ /* 0x000fe2000b0f16ff */
[----:B------:R-:W-:Y:S01]  /*3f50*/  IMAD R194, R138, UR8, RZ ;  /* 0x000000088ac27c24 */ /* 0x000fe2000f8e02ff */
[----:B------:R-:W-:Y:S01]  /*3f60*/  LEA R122, P6, R144, R204, 0x2 ;  /* 0x000000cc907a7211 */ /* 0x000fe200078c10ff */
[----:B------:R-:W-:Y:S01]  /*3f70*/  IMAD R132, R132, UR8, RZ ;  /* 0x0000000884847c24 */ /* 0x000fe2000f8e02ff */
[----:B------:R-:W-:Y:S01]  /*3f80*/  STL [R1+0xc8], R144 ;  /* 0x0000c89001007387 */ /* 0x000fe20000100800 */
[----:B-1----:R-:W-:-:S02]  /*3f90*/  IMAD R147, R141, UR8, RZ ;  /* 0x000000088d937c24 */ /* 0x002fc4000f8e02ff */
[----:B------:R-:W-:Y:S01]  /*3fa0*/  IMAD R146, R136, UR8, RZ ;  /* 0x0000000888927c24 */ /* 0x000fe2000f8e02ff */
[----:B------:R-:W-:Y:S01]  /*3fb0*/  LDGSTS.E [R17+0x8], desc[UR12][R102.64], !P4 ;  /* 0x0000800066117fae */ /* 0x000fe2000e12184c */
[----:B------:R-:W-:Y:S02]  /*3fc0*/  IMAD R180, R134, UR8, RZ ;  /* 0x0000000886b47c24 */ /* 0x000fe4000f8e02ff */
[----:B------:R-:W-:Y:S01]  /*3fd0*/  IMAD R154, R124, UR8, RZ ;  /* 0x000000087c9a7c24 */ /* 0x000fe2000f8e02ff */
[----:B------:R-:W-:Y:S01]  /*3fe0*/  STL [R1+0xc4], R147 ;  /* 0x0000c49301007387 */ /* 0x000fe20000100800 */
[----:B------:R-:W-:Y:S01]  /*3ff0*/  IMAD R152, R128, UR8, RZ ;  /* 0x0000000880987c24 */ /* 0x000fe2000f8e02ff */
[-C--:B------:R-:W-:Y:S01]  /*4000*/  LEA R124, P4, R137, R204.reuse, 0x2 ;  /* 0x000000cc897c7211 */ /* 0x080fe200078810ff */
[----:B------:R-:W-:Y:S01]  /*4010*/  IMAD R151, R123, UR8, RZ ;  /* 0x000000087b977c24 */ /* 0x000fe2000f8e02ff */
[----:B------:R-:W-:Y:S01]  /*4020*/  STL [R1+0xc0], R178 ;  /* 0x0000c0b201007387 */ /* 0x000fe20000100800 */
[----:B------:R-:W-:Y:S01]  /*4030*/  IMAD R196, R133, UR8, RZ ;  /* 0x0000000885c47c24 */ /* 0x000fe2000f8e02ff */
[-C--:B------:R-:W-:Y:S01]  /*4040*/  LEA.HI.X.SX32 R123, R144, R15.reuse, 0x2, P6 ;  /* 0x0000000f907b7211 */ /* 0x080fe200030f16ff */
        /* <DEDUP_REMOVED lines=10> */
[-C--:B------:R-:W-:Y:S01]  /*40f0*/  LEA R128, P4, R152, R204.reuse, 0x2 ;  /* 0x000000cc98807211 */ /* 0x080fe200078810ff */
[----:B------:R-:W-:Y:S01]  /*4100*/  IMAD R158, R139, UR8, RZ ;  /* 0x000000088b9e7c24 */ /* 0x000fe2000f8e02ff */
[-C--:B------:R-:W-:Y:S01]  /*4110*/  LEA.HI.X.SX32 R127, R132, R15.reuse, 0x2, P6 ;  /* 0x0000000f847f7211 */ /* 0x080fe200030f16ff */
[----:B------:R-:W-:Y:S01]  /*4120*/  STL [R1+0xb0], R180 ;  /* 0x0000b0b401007387 */ /* 0x000fe20000100800 */
[----:B------:R-:W-:Y:S01]  /*4130*/  LEA R130, P6, R155, R204, 0x2 ;  /* 0x000000cc9b827211 */ /* 0x000fe200078c10ff */
[----:B------:R-:W-:Y:S01]  /*4140*/  IMAD R176, R145, UR8, RZ ;  /* 0x0000000891b07c24 */ /* 0x000fe2000f8e02ff */
[----:B------:R-:W-:Y:S01]  /*4150*/  LEA.HI.X.SX32 R129, R152, R15, 0x2, P4 ;  /* 0x0000000f98817211 */ /* 0x000fe200020f16ff */
[----:B------:R1:W-:Y:S01]  /*4160*/  STL [R1+0xa8], R132 ;  /* 0x0000a88401007387 */ /* 0x0003e20000100800 */
[----:B------:R-:W-:-:S02]  /*4170*/  IMAD R186, R149, UR8, RZ ;  /* 0x0000000895ba7c24 */ /* 0x000fc4000f8e02ff */
[----:B------:R-:W-:Y:S01]  /*4180*/  IMAD R188, R153, UR8, RZ ;  /* 0x0000000899bc7c24 */ /* 0x000fe2000f8e02ff */
[----:B------:R-:W-:Y:S01]  /*4190*/  STL [R1+0xac], R196 ;  /* 0x0000acc401007387 */ /* 0x000fe20000100800 */
[----:B------:R-:W-:Y:S02]  /*41a0*/  IMAD R190, R159, UR8, RZ ;  /* 0x000000089fbe7c24 */ /* 0x000fe4000f8e02ff */
[----:B------:R-:W-:Y:S01]  /*41b0*/  IMAD R192, R179, UR8, RZ ;  /* 0x00000008b3c07c24 */ /* 0x000fe2000f8e02ff */
[----:B------:R-:W-:Y:S01]  /*41c0*/  STL [R1+0xa4], R148 ;  /* 0x0000a49401007387 */ /* 0x000fe20000100800 */
[----:B------:R-:W-:Y:S01]  /*41d0*/  IMAD R252, R183, UR8, RZ ;  /* 0x00000008b7fc7c24 */ /* 0x000fe2000f8e02ff */
[CC--:B-1----:R-:W-:Y:S01]  /*41e0*/  LEA R132, P4, R154.reuse, R204.reuse, 0x2 ;  /* 0x000000cc9a847211 */ /* 0x0c2fe200078810ff */
[----:B------:R-:W-:Y:S01]  /*41f0*/  IMAD R238, R187, UR8, RZ ;  /* 0x00000008bbee7c24 */ /* 0x000fe2000f8e02ff */
[----:B------:R-:W-:Y:S01]  /*4200*/  STL [R1+0xa0], R182 ;  /* 0x0000a0b601007387 */ /* 0x000fe20000100800 */
[----:B------:R-:W-:Y:S01]  /*4210*/  IMAD R237, R191, UR8, RZ ;  /* 0x00000008bfed7c24 */ /* 0x000fe2000f8e02ff */
[----:B------:R-:W-:Y:S01]  /*4220*/  LEA.HI.X.SX32 R133, R154, R15, 0x2, P4 ;  /* 0x0000000f9a857211 */ /* 0x000fe200020f16ff */
[----:B------:R-:W-:Y:S01]  /*4230*/  IMAD R236, R195, UR8, RZ ;  /* 0x00000008c3ec7c24 */ /* 0x000fe2000f8e02ff */
[----:B------:R1:W-:Y:S01]  /*4240*/  STL [R1+0x9c], R152 ;  /* 0x00009c9801007387 */ /* 0x0003e20000100800 */
[----:B------:R-:W-:Y:S01]  /*4250*/  LEA R136, P4, R140, R204, 0x2 ;  /* 0x000000cc8c887211 */ /* 0x000fe200078810ff */
[----:B------:R-:W-:-:S02]  /*4260*/  IMAD R235, R200, UR8, RZ ;  /* 0x00000008c8eb7c24 */ /* 0x000fc4000f8e02ff */
[----:B------:R-:W-:Y:S01]  /*4270*/  STL [R1+0x98], R150 ;  /* 0x0000989601007387 */ /* 0x000fe20000100800 */
[-C--:B------:R-:W-:Y:S01]  /*4280*/  LEA.HI.X.SX32 R137, R140, R15.reuse, 0x2, P4 ;  /* 0x0000000f8c897211 */ /* 0x080fe200020f16ff */
[----:B------:R-:W-:Y:S02]  /*4290*/  IMAD R234, R201, UR8, RZ ;  /* 0x00000008c9ea7c24 */ /* 0x000fe4000f8e02ff */
[----:B------:R-:W-:Y:S01]  /*42a0*/  STL [R1+0x90], R155 ;  /* 0x0000909b01007387 */ /* 0x000fe20000100800 */
[----:B-1----:R-:W-:Y:S01]  /*42b0*/  IMAD R152, R131, UR8, RZ ;  /* 0x0000000883987c24 */ /* 0x002fe2000f8e02ff */
[----:B------:R-:W-:Y:S02]  /*42c0*/  LEA.HI.X.SX32 R131, R155, R15, 0x2, P6 ;  /* 0x0000000f9b837211 */ /* 0x000fe400030f16ff */
[----:B------:R-:W-:Y:S01]  /*42d0*/  STL [R1+0x94], R184 ;  /* 0x000094b801007387 */ /* 0x000fe20000100800 */
[----:B------:R-:W-:-:S03]  /*42e0*/  LEA R134, P6, R151, R204, 0x2 ;  /* 0x000000cc97867211 */ /* 0x000fc600078c10ff */
[----:B------:R1:W-:Y:S04]  /*42f0*/  STL [R1+0x84], R154 ;  /* 0x0000849a01007387 */ /* 0x0003e80000100800 */
[----:B------:R-:W-:Y:S04]  /*4300*/  STL [R1+0x78], R151 ;  /* 0x0000789701007387 */ /* 0x000fe80000100800 */
[----:B------:R2:W-:Y:S01]  /*4310*/  STL [R1+0x6c], R140 ;  /* 0x00006c8c01007387 */ /* 0x0005e20000100800 */
[----:B-1----:R-:W-:Y:S01]  /*4320*/  IMAD R154, R135, UR8, RZ ;  /* 0x00000008879a7c24 */ /* 0x002fe2000f8e02ff */
[----:B------:R-:W-:-:S02]  /*4330*/  LEA.HI.X.SX32 R135, R151, R15, 0x2, P6 ;  /* 0x0000000f97877211 */ /* 0x000fc400030f16ff */
[----:B------:R1:W-:Y:S01]  /*4340*/  STL [R1+0x8c], R152 ;  /* 0x00008c9801007387 */ /* 0x0003e20000100800 */
[----:B------:R-:W-:-:S03]  /*4350*/  LEA R138, P6, R147, R204, 0x2 ;  /* 0x000000cc938a7211 */ /* 0x000fc600078c10ff */
[----:B------:R3:W-:Y:S01]  /*4360*/  STL [R1+0x80], R154 ;  /* 0x0000809a01007387 */ /* 0x0007e20000100800 */
[-C--:B------:R-:W-:Y:S02]  /*4370*/  LEA.HI.X.SX32 R139, R147, R15.reuse, 0x2, P6 ;  /* 0x0000000f938b7211 */ /* 0x080fe400030f16ff */
[-C--:B--2---:R-:W-:Y:S01]  /*4380*/  LEA R140, P4, R146, R204.reuse, 0x2 ;  /* 0x000000cc928c7211 */ /* 0x084fe200078810ff */
[----:B------:R2:W-:Y:S01]  /*4390*/  STL [R1+0x74], R158 ;  /* 0x0000749e01007387 */ /* 0x0005e20000100800 */
[-C--:B------:R-:W-:Y:S02]  /*43a0*/  LEA R144, P6, R148, R204.reuse, 0x2 ;  /* 0x000000cc94907211 */ /* 0x080fe400078c10ff */
[-C--:B------:R-:W-:Y:S01]  /*43b0*/  LEA.HI.X.SX32 R141, R146, R15.reuse, 0x2, P4 ;  /* 0x0000000f928d7211 */ /* 0x080fe200020f16ff */
[----:B------:R4:W-:Y:S01]  /*43c0*/  STL [R1+0x68], R176 ;  /* 0x000068b001007387 */ /* 0x0009e20000100800 */
[-C--:B------:R-:W-:Y:S02]  /*43d0*/  LEA R146, P4, R150, R204.reuse, 0x2 ;  /* 0x000000cc96927211 */ /* 0x080fe400078810ff */
[----:B------:R-:W-:Y:S01]  /*43e0*/  LEA.HI.X.SX32 R145, R148, R15, 0x2, P6 ;  /* 0x0000000f94917211 */ /* 0x000fe200030f16ff */
[----:B------:R5:W-:Y:S01]  /*43f0*/  STL [R1+0x88], R186 ;  /* 0x000088ba01007387 */ /* 0x000be20000100800 */
[----:B------:R-:W-:-:S02]  /*4400*/  LEA R148, P6, R152, R204, 0x2 ;  /* 0x000000cc98947211 */ /* 0x000fc400078c10ff */
[-C--:B------:R-:W-:Y:S01]  /*4410*/  LEA.HI.X.SX32 R147, R150, R15.reuse, 0x2, P4 ;  /* 0x0000000f96937211 */ /* 0x080fe200020f16ff */
[----:B------:R5:W-:Y:S01]  /*4420*/  STL [R1+0x7c], R188 ;  /* 0x00007cbc01007387 */ /* 0x000be20000100800 */
[-C--:B------:R-:W-:Y:S02]  /*4430*/  LEA R150, P4, R154, R204.reuse, 0x2 ;  /* 0x000000cc9a967211 */ /* 0x080fe400078810ff */
[-C--:B------:R-:W-:Y:S01]  /*4440*/  LEA.HI.X.SX32 R149, R152, R15.reuse, 0x2, P6 ;  /* 0x0000000f98957211 */ /* 0x080fe200030f16ff */
[----:B------:R5:W-:Y:S01]  /*4450*/  STL [R1+0x70], R190 ;  /* 0x000070be01007387 */ /* 0x000be20000100800 */
[-C--:B-1----:R-:W-:Y:S02]  /*4460*/  LEA R152, P6, R158, R204.reuse, 0x2 ;  /* 0x000000cc9e987211 */ /* 0x082fe400078c10ff */
[----:B------:R-:W-:Y:S01]  /*4470*/  LEA.HI.X.SX32 R151, R154, R15, 0x2, P4 ;  /* 0x0000000f9a977211 */ /* 0x000fe200020f16ff */
[----:B------:R1:W-:Y:S01]  /*4480*/  STL [R1+0x64], R192 ;  /* 0x000064c001007387 */ /* 0x0003e20000100800 */
[----:B---3--:R-:W-:-:S02]  /*4490*/  LEA R154, P4, R176, R204, 0x2 ;  /* 0x000000ccb09a7211 */ /* 0x008fc400078810ff */
[-C--:B------:R-:W-:Y:S01]  /*44a0*/  LEA.HI.X.SX32 R153, R158, R15.reuse, 0x2, P6 ;  /* 0x0000000f9e997211 */ /* 0x080fe200030f16ff */
[----:B------:R-:W-:Y:S01]  /*44b0*/  LDGSTS.E [R17+0xc], desc[UR12][R104.64], !P1 ;  /* 0x0000c00068117fae */ /* 0x000fe2000c92184c */
[-C--:B--2---:R-:W-:Y:S02]  /*44c0*/  LEA R158, P6, R178, R204.reuse, 0x2 ;  /* 0x000000ccb29e7211 */ /* 0x084fe400078c10ff */
[-C--:B------:R-:W-:Y:S01]  /*44d0*/  LEA.HI.X.SX32 R155, R176, R15.reuse, 0x2, P4 ;  /* 0x0000000fb09b7211 */ /* 0x080fe200020f16ff */
[----:B------:R-:W-:Y:S01]  /*44e0*/  LDGSTS.E [R17+0x4000], desc[UR12][R120.64], !P0 ;  /* 0x0400000078117fae */ /* 0x000fe2000c12184c */
[-C--:B----4-:R-:W-:Y:S02]  /*44f0*/  LEA R176, P4, R180, R204.reuse, 0x2 ;  /* 0x000000ccb4b07211 */ /* 0x090fe400078810ff */
[----:B------:R-:W-:Y:S01]  /*4500*/  LEA.HI.X.SX32 R159, R178, R15, 0x2, P6 ;  /* 0x0000000fb29f7211 */ /* 0x000fe200030f16ff */
[----:B------:R-:W-:Y:S01]  /*4510*/  LDGSTS.E [R17+0x4004], desc[UR12][R114.64], !P2 ;  /* 0x0400400072117fae */ /* 0x000fe2000d12184c */
[----:B------:R-:W-:-:S02]  /*4520*/  LEA R178, P6, R182, R204, 0x2 ;  /* 0x000000ccb6b27211 */ /* 0x000fc400078c10ff */
[-C--:B------:R-:W-:Y:S01]  /*4530*/  LEA.HI.X.SX32 R177, R180, R15.reuse, 0x2, P4 ;  /* 0x0000000fb4b17211 */ /* 0x080fe200020f16ff */
[----:B------:R-:W-:Y:S01]  /*4540*/  LDGSTS.E [R17+0x4008], desc[UR12][R116.64], !P5 ;  /* 0x0400800074117fae */ /* 0x000fe2000e92184c */
[-C--:B------:R-:W-:Y:S02]  /*4550*/  LEA R180, P4, R184, R204.reuse, 0x2 ;  /* 0x000000ccb8b47211 */ /* 0x080fe400078810ff */
[-C--:B------:R-:W-:Y:S02]  /*4560*/  LEA.HI.X.SX32 R179, R182, R15.reuse, 0x2, P6 ;  /* 0x0000000fb6b37211 */ /* 0x080fe400030f16ff */
[-C--:B------:R-:W-:Y:S02]  /*4570*/  LEA R182, P6, R186, R204.reuse, 0x2 ;  /* 0x000000ccbab67211 */ /* 0x080fe400078c10ff */
[----:B------:R-:W-:Y:S02]  /*4580*/  LEA.HI.X.SX32 R181, R184, R15, 0x2, P4 ;  /* 0x0000000fb8b57211 */ /* 0x000fe400020f16ff */
[----:B------:R-:W-:-:S02]  /*4590*/  LEA R184, P4, R188, R204, 0x2 ;  /* 0x000000ccbcb87211 */ /* 0x000fc400078810ff */
[-C--:B------:R-:W-:Y:S02]  /*45a0*/  LEA.HI.X.SX32 R183, R186, R15.reuse, 0x2, P6 ;  /* 0x0000000fbab77211 */ /* 0x080fe400030f16ff */
[-C--:B-----5:R-:W-:Y:S02]  /*45b0*/  LEA R186, P6, R190, R204.reuse, 0x2 ;  /* 0x000000ccbeba7211 */ /* 0x0a0fe400078c10ff */
[-C--:B------:R-:W-:Y:S02]  /*45c0*/  LEA.HI.X.SX32 R185, R188, R15.reuse, 0x2, P4 ;  /* 0x0000000fbcb97211 */ /* 0x080fe400020f16ff */
[-C--:B------:R-:W-:Y:S02]  /*45d0*/  LEA R188, P4, R192, R204.reuse, 0x2 ;  /* 0x000000ccc0bc7211 */ /* 0x080fe400078810ff */
[----:B------:R-:W-:Y:S02]  /*45e0*/  LEA.HI.X.SX32 R187, R190, R15, 0x2, P6 ;  /* 0x0000000fbebb7211 */ /* 0x000fe400030f16ff */
[----:B------:R-:W-:-:S02]  /*45f0*/  LEA R190, P6, R194, R204, 0x2 ;  /* 0x000000ccc2be7211 */ /* 0x000fc400078c10ff */
[-C--:B------:R-:W-:Y:S02]  /*4600*/  LEA.HI.X.SX32 R189, R192, R15.reuse, 0x2, P4 ;  /* 0x0000000fc0bd7211 */ /* 0x080fe400020f16ff */
[-C--:B-1----:R-:W-:Y:S02]  /*4610*/  LEA R192, P4, R196, R204.reuse, 0x2 ;  /* 0x000000ccc4c07211 */ /* 0x082fe400078810ff */
[-C--:B------:R-:W-:Y:S02]  /*4620*/  LEA.HI.X.SX32 R191, R194, R15.reuse, 0x2, P6 ;  /* 0x0000000fc2bf7211 */ /* 0x080fe400030f16ff */
[-C--:B------:R-:W-:Y:S02]  /*4630*/  LEA R194, P6, R252, R204.reuse, 0x2 ;  /* 0x000000ccfcc27211 */ /* 0x080fe400078c10ff */
[----:B------:R-:W-:Y:S02]  /*4640*/  LEA.HI.X.SX32 R193, R196, R15, 0x2, P4 ;  /* 0x0000000fc4c17211 */ /* 0x000fe400020f16ff */
[----:B------:R-:W-:-:S02]  /*4650*/  LEA R196, P4, R238, R204, 0x2 ;  /* 0x000000cceec47211 */ /* 0x000fc400078810ff */
[-C--:B------:R-:W-:Y:S02]  /*4660*/  LEA.HI.X.SX32 R195, R252, R15.reuse, 0x2, P6 ;  /* 0x0000000ffcc37211 */ /* 0x080fe400030f16ff */
[-C--:B------:R-:W-:Y:S02]  /*4670*/  LEA R198, P6, R237, R204.reuse, 0x2 ;  /* 0x000000ccedc67211 */ /* 0x080fe400078c10ff */
[-C--:B------:R-:W-:Y:S02]  /*4680*/  LEA.HI.X.SX32 R197, R238, R15.reuse, 0x2, P4 ;  /* 0x0000000feec57211 */ /* 0x080fe400020f16ff */
[----:B------:R-:W-:Y:S02]  /*4690*/  ISETP.NE.U32.AND P4, PT, R199, RZ, PT ;  /* 0x000000ffc700720c */ /* 0x000fe40003f85070 */
[----:B------:R-:W-:Y:S02]  /*46a0*/  LEA.HI.X.SX32 R199, R237, R15, 0x2, P6 ;  /* 0x0000000fedc77211 */ /* 0x000fe400030f16ff */
[----:B------:R-:W-:-:S04]  /*46b0*/  LEA R200, P6, R236, R204, 0x2 ;  /* 0x000000ccecc87211 */ /* 0x000fc800078c10ff */
[----:B------:R-:W-:Y:S02]  /*46c0*/  LEA.HI.X.SX32 R201, R236, R15, 0x2, P6 ;  /* 0x0000000fecc97211 */ /* 0x000fe400030f16ff */
[----:B------:R-:W-:-:S04]  /*46d0*/  LEA R202, P6, R235, R204, 0x2 ;  /* 0x000000ccebca7211 */ /* 0x000fc800078c10ff */
[----:B------:R-:W-:Y:S02]  /*46e0*/  LEA.HI.X.SX32 R203, R235, R15, 0x2, P6 ;  /* 0x0000000febcb7211 */ /* 0x000fe400030f16ff */
[----:B------:R-:W-:-:S04]  /*46f0*/  LEA R204, P6, R234, R204, 0x2 ;  /* 0x000000cceacc7211 */ /* 0x000fc800078c10ff */
[----:B------:R-:W-:Y:S01]  /*4700*/  LEA.HI.X.SX32 R205, R234, R15, 0x2, P6 ;  /* 0x0000000feacd7211 */ /* 0x000fe200030f16ff */
[----:B------:R-:W-:Y:S01]  /*4710*/  IMAD.SHL.U32 R15, R142, 0x40, RZ ;  /* 0x000000408e0f7824 */ /* 0x000fe200078e00ff */
[----:B------:R-:W-:-:S03]  /*4720*/  ISETP.GE.U32.AND P6, PT, R239, 0x7fffff81, PT ;  /* 0x7fffff81ef00780c */ /* 0x000fc60003fc6070 */
[----:B------:R-:W-:-:S04]  /*4730*/  IMAD.WIDE R230, R15, 0x4, R206 ;  /* 0x000000040fe67825 */ /* 0x000fc800078e02ce */
[C---:B------:R-:W-:Y:S02]  /*4740*/  IMAD.IADD R206, R228.reuse, 0x1, R0 ;  /* 0x00000001e4ce7824 */ /* 0x040fe400078e0200 */
[----:B------:R-:W-:Y:S01]  /*4750*/  IMAD.IADD R207, R228, 0x1, R227 ;  /* 0x00000001e4cf7824 */ /* 0x000fe200078e02e3 */
[----:B------:R-:W-:Y:S01]  /*4760*/  LOP3.LUT R227, R0, 0x40, RZ, 0x3c, !PT ;  /* 0x0000004000e37812 */ /* 0x000fe200078e3cff */
[----:B------:R-:W-:Y:S02]  /*4770*/  IMAD.WIDE R208, R15, 0x4, R208 ;  /* 0x000000040fd07825 */ /* 0x000fe400078e02d0 */
[----:B------:R-:W-:Y:S02]  /*4780*/  LDGSTS.E [R17+0x400c], desc[UR12][R118.64], !P6 ;  /* 0x0400c00076117fae */ /* 0x000fe4000f12184c */
[C---:B------:R-:W-:Y:S02]  /*4790*/  IMAD.IADD R227, R228.reuse, 0x1, R227 ;  /* 0x00000001e4e37824 */ /* 0x040fe400078e02e3 */
[----:B------:R-:W0:Y:S01]  /*47a0*/  LDGDEPBAR ;  /* 0x00000000000079af */ /* 0x000e220000000000 */
[----:B------:R-:W-:-:S02]  /*47b0*/  IMAD.IADD R228, R228, 0x1, R240 ;  /* 0x00000001e4e47824 */ /* 0x000fc400078e02f0 */
[C---:B------:R-:W-:Y:S01]  /*47c0*/  IMAD.WIDE R210, R15.reuse, 0x4, R210 ;  /* 0x000000040fd27825 */ /* 0x040fe200078e02d2 */
[----:B------:R-:W-:Y:S03]  /*47d0*/  LDGSTS.E [R206+0x18000], desc[UR12][R122.64], P4 ;  /* 0x180000007ace7fae */ /* 0x000fe6000a12184c */
        /* <DEDUP_REMOVED lines=8> */
[----:B------:R-:W-:Y:S01]  /*4860*/  IMAD.WIDE R220, R15, 0x4, R220 ;  /* 0x000000040fdc7825 */ /* 0x000fe200078e02dc */
[----:B------:R-:W-:Y:S04]  /*4870*/  LDGSTS.E [R206+0x19400], desc[UR12][R132.64], P4 ;  /* 0x1940000084ce7fae */ /* 0x000fe8000a12184c */
        /* <DEDUP_REMOVED lines=26> */
[----:B------:R-:W0:Y:S01]  /*4a20*/  LDGDEPBAR ;  /* 0x00000000000079af */ /* 0x000e220000000000 */
[----:B------:R-:W-:Y:S06]  /*4a30*/  BAR.SYNC.DEFER_BLOCKING 0x0 ;  /* 0x0000000000007b1d */ /* 0x000fec0000010000 */
[----:B------:R-:W-:Y:S01]  /*4a40*/  @!PT LDS RZ, [RZ] ;  /* 0x00000000fffff984 */ /* 0x000fe20000000800 */
[----:B------:R-:W-:Y:S01]  /*4a50*/  @!PT LDS RZ, [RZ] ;  /* 0x00000000fffff984 */ /* 0x000fe20000000800 */
[----:B------:R-:W-:Y:S01]  /*4a60*/  @!PT LDS RZ, [RZ] ;  /* 0x00000000fffff984 */ /* 0x000fe20000000800 */
[----:B------:R1:W-:Y:S02]  /*4a70*/  LDGSTS.E [R229+0x8000], desc[UR12][R230.64], !P3 ;  /* 0x08000000e6e57fae */ /* 0x0003e4000d92184c */
[----:B-1----:R-:W-:Y:S01]  /*4a80*/  VIADD R230, R16, 0xffffffbe ;  /* 0xffffffbe10e67836 */ /* 0x002fe20000000000 */
[----:B------:R-:W1:Y:S04]  /*4a90*/  S2R R231, SR_TID.X ;  /* 0x0000000000e77919 */ /* 0x000e680000002100 */
[----:B------:R-:W-:Y:S01]  /*4aa0*/  ISETP.GE.U32.AND P1, PT, R230, 0x7fffff7f, PT ;  /* 0x7fffff7fe600780c */ /* 0x000fe20003f26070 */
[----:B------:R-:W-:-:S05]  /*4ab0*/  VIADD R230, R16, 0xffffffbd ;  /* 0xffffffbd10e67836 */ /* 0x000fca0000000000 */
[----:B------:R-:W-:Y:S02]  /*4ac0*/  ISETP.GE.U32.AND P0, PT, R230, 0x7fffff7e, PT ;  /* 0x7fffff7ee600780c */ /* 0x000fe40003f06070 */
[----:B------:R-:W-:-:S05]  /*4ad0*/  MOV R230, 0x400 ;  /* 0x0000040000e67802 */ /* 0x000fca0000000f00 */
[----:B------:R2:W-:Y:S06]  /*4ae0*/  LDGSTS.E [R229+0x8004], desc[UR12][R208.64], !P1 ;  /* 0x08004000d0e57fae */ /* 0x0005ec000c92184c */
[----:B------:R3:W-:Y:S01]  /*4af0*/  LDGSTS.E [R229+0x8008], desc[UR12][R210.64], !P0 ;  /* 0x08008000d2e57fae */ /* 0x0007e2000c12184c */
[----:B--2---:R-:W2:Y:S01]  /*4b00*/  LDC R209, c[0x0][0x230] ;  /* 0x00008c00ffd17b82 */ /* 0x004ea20000000800 */
[C---:B------:R-:W-:Y:S02]  /*4b10*/  VIADD R208, R16.reuse, 0xffffffbc ;  /* 0xffffffbc10d07836 */ /* 0x040fe40000000000 */
[----:B------:R-:W-:-:S02]  /*4b20*/  VIADD R16, R16, 0xffffff9f ;  /* 0xffffff9f10107836 */ /* 0x000fc40000000000 */
[----:B-1----:R-:W-:Y:S01]  /*4b30*/  IMAD.SHL.U32 R240, R231, 0x40, RZ ;  /* 0x00000040e7f07824 */ /* 0x002fe200078e00ff */
[----:B------:R-:W-:Y:S01]  /*4b40*/  ISETP.GE.U32.AND P1, PT, R208, 0x7fffff7d, PT ;  /* 0x7fffff7dd000780c */ /* 0x000fe20003f26070 */
[----:B---3--:R-:W1:Y:S01]  /*4b50*/  S2R R211, SR_CgaCtaId ;  /* 0x0000000000d37919 */ /* 0x008e620000008800 */
[----:B------:R-:W-:Y:S01]  /*4b60*/  ISETP.GE.U32.AND P0, PT, R16, 0x7fffff60, PT ;  /* 0x7fffff601000780c */ /* 0x000fe20003f06070 */
[----:B------:R-:W3:Y:S01]  /*4b70*/  LDC R210, c[0x0][0x230] ;  /* 0x00008c00ffd27b82 */ /* 0x000ee20000000800 */
[----:B------:R-:W-:-:S07]  /*4b80*/  LOP3.LUT R240, R240, 0x400, RZ, 0xc0, !PT ;  /* 0x00000400f0f07812 */ /* 0x000fce00078ec0ff */
[----:B------:R-:W4:Y:S02]  /*4b90*/  LDC R208, c[0x0][0x230] ;  /* 0x00008c00ffd07b82 */ /* 0x000f240000000800 */
[----:B------:R5:W-:Y:S04]  /*4ba0*/  LDGSTS.E [R229+0x800c], desc[UR12][R212.64], !P1 ;  /* 0x0800c000d4e57fae */ /* 0x000be8000c92184c */
[----:B------:R4:W-:Y:S01]  /*4bb0*/  LDGSTS.E [R229+0xc000], desc[UR12][R214.64], !P0 ;  /* 0x0c000000d6e57fae */ /* 0x0009e2000c12184c */
[----:B--2---:R-:W-:Y:S02]  /*4bc0*/  VIADD R16, R209, 0xffffff9e ;  /* 0xffffff9ed1107836 */ /* 0x004fe40000000000 */
[----:B------:R-:W2:Y:S03]  /*4bd0*/  LDC R209, c[0x0][0x230] ;  /* 0x00008c00ffd17b82 */ /* 0x000ea60000000800 */
[----:B------:R-:W-:Y:S01]  /*4be0*/  ISETP.GE.U32.AND P2, PT, R16, 0x7fffff5f, PT ;  /* 0x7fffff5f1000780c */ /* 0x000fe20003f46070 */
[----:B---3--:R-:W-:-:S04]  /*4bf0*/  VIADD R16, R210, 0xffffff9c ;  /* 0xffffff9cd2107836 */ /* 0x008fc80000000000 */
[----:B-----5:R-:W3:Y:S01]  /*4c00*/  LDC R212, c[0x0][0x230] ;  /* 0x00008c00ffd47b82 */ /* 0x020ee20000000800 */
[----:B------:R-:W-:Y:S01]  /*4c10*/  ISETP.GE.U32.AND P0, PT, R16, 0x7fffff5d, PT ;  /* 0x7fffff5d1000780c */ /* 0x000fe20003f06070 */
[----:B------:R-:W-:Y:S01]  /*4c20*/  IMAD.SHL.U32 R16, R231, 0x10, RZ ;  /* 0x00000010e7107824 */ /* 0x000fe200078e00ff */
[----:B-1----:R-:W-:Y:S01]  /*4c30*/  LEA R230, R211, R230, 0x18 ;  /* 0x000000e6d3e67211 */ /* 0x002fe200078ec0ff */
[----:B----4-:R-:W-:-:S04]  /*4c40*/  VIADD R208, R208, 0xffffff9d ;  /* 0xffffff9dd0d07836 */ /* 0x010fc80000000000 */
[----:B------:R1:W-:Y:S01]  /*4c50*/  LDGSTS.E [R229+0xc004], desc[UR12][R216.64], !P2 ;  /* 0x0c004000d8e57fae */ /* 0x0003e2000d12184c */
[----:B------:R-:W4:Y:S01]  /*4c60*/  LDC R213, c[0x0][0x230] ;  /* 0x00008c00ffd57b82 */ /* 0x000f220000000800 */
[----:B------:R-:W-:Y:S02]  /*4c70*/  LOP3.LUT R16, R16, 0xf0, RZ, 0xc0, !PT ;  /* 0x000000f010107812 */ /* 0x000fe400078ec0ff */
[----:B------:R-:W-:Y:S01]  /*4c80*/  ISETP.GE.U32.AND P1, PT, R208, 0x7fffff5e, PT ;  /* 0x7fffff5ed000780c */ /* 0x000fe20003f26070 */
[----:B------:R-:W-:Y:S01]  /*4c90*/  IMAD.SHL.U32 R208, R211, 0x40, RZ ;  /* 0x00000040d3d07824 */ /* 0x000fe200078e00ff */
[----:B------:R-:W-:Y:S01]  /*4ca0*/  IADD3 R240, R240, R230, R16 ;  /* 0x000000e6f0f07210 */ /* 0x000fe20007ffe010 */
[----:B------:R-:W-:Y:S02]  /*4cb0*/  IMAD.SHL.U32 R16, R231, 0x8, RZ ;  /* 0x00000008e7107824 */ /* 0x000fe400078e00ff */
[----:B------:R-:W5:Y:S01]  /*4cc0*/  LDC R214, c[0x0][0x230] ;  /* 0x00008c00ffd67b82 */ /* 0x000f620000000800 */
[----:B------:R-:W5:Y:S02]  /*4cd0*/  LDL R217, [R1+0xd0] ;  /* 0x0000d00001d97983 */ /* 0x000f640000100800 */
[----:B------:R-:W-:-:S05]  /*4ce0*/  LOP3.LUT R16, R16, 0x300, RZ, 0xc0, !PT ;  /* 0x0000030010107812 */ /* 0x000fca00078ec0ff */
[----:B------:R-:W1:Y:S01]  /*4cf0*/  LDC R210, c[0x0][0x230] ;  /* 0x00008c00ffd27b82 */ /* 0x000e620000000800 */
[----:B------:R-:W-:Y:S01]  /*4d00*/  IMAD.IADD R240, R16, 0x1, R240 ;  /* 0x0000000110f07824 */ /* 0x000fe200078e02f0 */
[----:B------:R-:W-:Y:S01]  /*4d10*/  LOP3.LUT R16, R233, 0x40, R208, 0xf8, !PT ;  /* 0x00000040e9107812 */ /* 0x000fe200078ef8d0 */
[----:B---3--:R-:W-:Y:S01]  /*4d20*/  VIADD R208, R212, 0xffffffb1 ;  /* 0xffffffb1d4d07836 */ /* 0x008fe20000000000 */
[----:B------:R-:W-:Y:S04]  /*4d30*/  LDGSTS.E [R229+0xc008], desc[UR12][R218.64], !P1 ;  /* 0x0c008000dae57fae */ /* 0x000fe8000c92184c */
[----:B------:R-:W3:Y:S01]  /*4d40*/  LDC R212, c[0x0][0x230] ;  /* 0x00008c00ffd47b82 */ /* 0x000ee20000000800 */
[----:B------:R-:W-:Y:S01]  /*4d50*/  ISETP.GE.U32.AND P2, PT, R208, 0x7fffff72, PT ;  /* 0x7fffff72d000780c */ /* 0x000fe20003f46070 */
[----:B----4-:R-:W-:Y:S01]  /*4d60*/  VIADD R208, R213, 0xffffffb4 ;  /* 0xffffffb4d5d07836 */ /* 0x010fe20000000000 */
[----:B------:R-:W-:Y:S05]  /*4d70*/  LDGSTS.E [R229+0xc00c], desc[UR12][R220.64], !P0 ;  /* 0x0c00c000dce57fae */ /* 0x000fea000c12184c */
[----:B------:R-:W4:Y:S01]  /*4d80*/  LDC R211, c[0x0][0x230] ;  /* 0x00008c00ffd37b82 */ /* 0x000f220000000800 */
[----:B------:R-:W-:-:S07]  /*4d90*/  ISETP.GE.U32.AND P4, PT, R208, 0x7fffff75, PT ;  /* 0x7fffff75d000780c */ /* 0x000fce0003f86070 */
[----:B------:R-:W4:Y:S01]  /*4da0*/  LDC R215, c[0x0][0x230] ;  /* 0x00008c00ffd77b82 */ /* 0x000f220000000800 */
[----:B--2---:R-:W-:Y:S02]  /*4db0*/  VIADD R208, R209, 0xffffffba ;  /* 0xffffffbad1d07836 */ /* 0x004fe40000000000 */
[----:B-----5:R-:W-:-:S05]  /*4dc0*/  VIADD R209, R214, 0xffffffbb ;  /* 0xffffffbbd6d17836 */ /* 0x020fca0000000000 */
[----:B------:R-:W2:Y:S01]  /*4dd0*/  LDC R213, c[0x0][0x230] ;  /* 0x00008c00ffd57b82 */ /* 0x000ea20000000800 */
[----:B------:R-:W-:Y:S02]  /*4de0*/  ISETP.GE.U32.AND P0, PT, R209, 0x7fffff7c, PT ;  /* 0x7fffff7cd100780c */ /* 0x000fe40003f06070 */
[----:B------:R-:W-:-:S05]  /*4df0*/  ISETP.GE.U32.AND P3, PT, R208, 0x7fffff7b, PT ;  /* 0x7fffff7bd000780c */ /* 0x000fca0003f66070 */
[----:B------:R-:W5:Y:S01]  /*4e00*/  LDC R214, c[0x0][0x230] ;  /* 0x00008c00ffd67b82 */ /* 0x000f620000000800 */
[----:B-1----:R-:W-:Y:S02]  /*4e10*/  VIADD R208, R210, 0xffffffb7 ;  /* 0xffffffb7d2d07836 */ /* 0x002fe40000000000 */
[----:B---3--:R-:W-:-:S05]  /*4e20*/  VIADD R210, R212, 0xffffffb9 ;  /* 0xffffffb9d4d27836 */ /* 0x008fca0000000000 */
[----:B------:R-:W1:Y:S01]  /*4e30*/  LDC R216, c[0x0][0x230] ;  /* 0x00008c00ffd87b82 */ /* 0x000e620000000800 */
[----:B----4-:R-:W-:Y:S01]  /*4e40*/  VIADD R209, R211, 0xffffffb8 ;  /* 0xffffffb8d3d17836 */ /* 0x010fe20000000000 */
[----:B------:R-:W-:Y:S01]  /*4e50*/  ISETP.GE.U32.AND P1, PT, R210, 0x7fffff7a, PT ;  /* 0x7fffff7ad200780c */ /* 0x000fe20003f26070 */
[----:B------:R-:W-:Y:S01]  /*4e60*/  IMAD.WIDE R30, R15, 0x4, R30 ;  /* 0x000000040f1e7825 */ /* 0x000fe200078e021e */
[----:B------:R-:W-:-:S03]  /*4e70*/  ISETP.GE.U32.AND P5, PT, R208, 0x7fffff78, PT ;  /* 0x7fffff78d000780c */ /* 0x000fc60003fa6070 */
[----:B------:R-:W-:Y:S01]  /*4e80*/  IMAD.WIDE R48, R15, 0x4, R48 ;  /* 0x000000040f307825 */ /* 0x000fe200078e0230 */
[----:B------:R-:W3:Y:S01]  /*4e90*/  LDC R211, c[0x0][0x230] ;  /* 0x00008c00ffd37b82 */ /* 0x000ee20000000800 */
[----:B------:R5:W-:Y:S02]  /*4ea0*/  LDGSTS.E [R224+0x8000], desc[UR12][R30.64], !P0 ;  /* 0x080000001ee07fae */ /* 0x000be4000c12184c */
[----:B------:R-:W-:Y:S01]  /*4eb0*/  VIADD R208, R215, 0xffffff9a ;  /* 0xffffff9ad7d07836 */ /* 0x000fe20000000000 */
[----:B------:R-:W-:Y:S01]  /*4ec0*/  ISETP.GE.U32.AND P6, PT, R209, 0x7fffff79, PT ;  /* 0x7fffff79d100780c */ /* 0x000fe20003fc6070 */
[----:B------:R4:W-:Y:S03]  /*4ed0*/  LDGSTS.E [R224+0x8004], desc[UR12][R48.64], !P3 ;  /* 0x0800400030e07fae */ /* 0x0009e6000d92184c */
[----:B------:R-:W3:Y:S01]  /*4ee0*/  LDC R210, c[0x0][0x230] ;  /* 0x00008c00ffd27b82 */ /* 0x000ee20000000800 */
[----:B------:R-:W-:Y:S01]  /*4ef0*/  ISETP.GE.U32.AND P3, PT, R208, 0x7fffff5b, PT ;  /* 0x7fffff5bd000780c */ /* 0x000fe20003f66070 */
[----:B------:R-:W-:-:S04]  /*4f00*/  IMAD.WIDE R28, R15, 0x4, R28 ;  /* 0x000000040f1c7825 */ /* 0x000fc800078e021c */
[----:B--2---:R-:W-:Y:S01]  /*4f10*/  VIADD R209, R213, 0xffffff9b ;  /* 0xffffff9bd5d17836 */ /* 0x004fe20000000000 */
[----:B------:R2:W-:Y:S01]  /*4f20*/  LDGSTS.E [R224+0x8008], desc[UR12][R28.64], !P1 ;  /* 0x080080001ce07fae */ /* 0x0005e2000c92184c */
[----:B------:R-:W3:Y:S01]  /*4f30*/  LDC R208, c[0x0][0x230] ;  /* 0x00008c00ffd07b82 */ /* 0x000ee20000000800 */
[----:B-----5:R-:W-:Y:S02]  /*4f40*/  VIADD R31, R214, 0xffffff99 ;  /* 0xffffff99d61f7836 */ /* 0x020fe40000000000 */
[----:B------:R-:W-:Y:S01]  /*4f50*/  ISETP.GE.U32.AND P0, PT, R209, 0x7fffff5c, PT ;  /* 0x7fffff5cd100780c */ /* 0x000fe20003f06070 */
[----:B------:R-:W-:Y:S02]  /*4f60*/  IMAD.WIDE R18, R15, 0x4, R18 ;  /* 0x000000040f127825 */ /* 0x000fe400078e0212 */
[----:B------:R-:W-:Y:S02]  /*4f70*/  ISETP.GE.U32.AND P1, PT, R31, 0x7fffff5a, PT ;  /* 0x7fffff5a1f00780c */ /* 0x000fe40003f26070 */
[----:B----4-:R-:W4:Y:S01]  /*4f80*/  LDC R49, c[0x0][0x230] ;  /* 0x00008c00ff317b82 */ /* 0x010f220000000800 */
[----:B-1----:R-:W-:Y:S01]  /*4f90*/  VIADD R30, R216, 0xffffff98 ;  /* 0xffffff98d81e7836 */ /* 0x002fe20000000000 */
[----:B------:R3:W-:Y:S06]  /*4fa0*/  LDGSTS.E [R224+0x800c], desc[UR12][R18.64], !P6 ;  /* 0x0800c00012e07fae */ /* 0x0007ec000f12184c */
[----:B--2---:R-:W1:Y:S01]  /*4fb0*/  LDC R28, c[0x0][0x230] ;  /* 0x00008c00ff1c7b82 */ /* 0x004e620000000800 */
[----:B------:R-:W-:Y:S01]  /*4fc0*/  ISETP.GE.U32.AND P6, PT, R30, 0x7fffff59, PT ;  /* 0x7fffff591e00780c */ /* 0x000fe20003fc6070 */
[----:B------:R-:W-:-:S04]  /*4fd0*/  IMAD.WIDE R50, R15, 0x4, R50 ;  /* 0x000000040f327825 */ /* 0x000fc800078e0232 */
[----:B------:R-:W-:Y:S01]  /*4fe0*/  IMAD.WIDE R52, R15, 0x4, R52 ;  /* 0x000000040f347825 */ /* 0x000fe200078e0234 */
[----:B------:R-:W-:Y:S01]  /*4ff0*/  LDGSTS.E [R224+0xc000], desc[UR12][R50.64], !P0 ;  /* 0x0c00000032e07fae */ /* 0x000fe2000c12184c */
[----:B------:R-:W2:Y:S02]  /*5000*/  LDC R30, c[0x0][0x230] ;  /* 0x00008c00ff1e7b82 */ /* 0x000ea40000000800 */
[----:B---3--:R-:W-:Y:S01]  /*5010*/  VIADD R19, R211, 0xffffffb6 ;  /* 0xffffffb6d3137836 */ /* 0x008fe20000000000 */
[----:B------:R-:W-:Y:S01]  /*5020*/  LDGSTS.E [R224+0xc004], desc[UR12][R52.64], !P3 ;  /* 0x0c00400034e07fae */ /* 0x000fe2000d92184c */
[----:B------:R-:W-:-:S04]  /*5030*/  IMAD.WIDE R54, R15, 0x4, R54 ;  /* 0x000000040f367825 */ /* 0x000fc800078e0236 */
[----:B------:R-:W3:Y:S01]  /*5040*/  LDC R48, c[0x0][0x230] ;  /* 0x00008c00ff307b82 */ /* 0x000ee20000000800 */
[----:B------:R-:W-:Y:S01]  /*5050*/  VIADD R18, R210, 0xffffffb5 ;  /* 0xffffffb5d2127836 */ /* 0x000fe20000000000 */
[----:B------:R-:W-:Y:S01]  /*5060*/  ISETP.GE.U32.AND P3, PT, R19, 0x7fffff77, PT ;  /* 0x7fffff771300780c */ /* 0x000fe20003f66070 */
[----:B------:R-:W-:Y:S01]  /*5070*/  LDGSTS.E [R224+0xc008], desc[UR12][R54.64], !P1 ;  /* 0x0c00800036e07fae */ /* 0x000fe2000c92184c */
[----:B------:R-:W-:-:S04]  /*5080*/  IMAD.WIDE R56, R15, 0x4, R56 ;  /* 0x000000040f387825 */ /* 0x000fc800078e0238 */
[----:B------:R-:W5:Y:S01]  /*5090*/  LDC R29, c[0x0][0x230] ;  /* 0x00008c00ff1d7b82 */ /* 0x000f620000000800 */
[----:B------:R-:W-:Y:S01]  /*50a0*/  ISETP.GE.U32.AND P1, PT, R18, 0x7fffff76, PT ;  /* 0x7fffff761200780c */ /* 0x000fe20003f26070 */
[C---:B------:R-:W-:Y:S01]  /*50b0*/  IMAD.WIDE R44, R15.reuse, 0x4, R44 ;  /* 0x000000040f2c7825 */ /* 0x040fe200078e022c */
[----:B------:R-:W-:Y:S03]  /*50c0*/  LDGSTS.E [R224+0xc00c], desc[UR12][R56.64], !P6 ;  /* 0x0c00c00038e07fae */ /* 0x000fe6000f12184c */
[----:B------:R-:W-:Y:S01]  /*50d0*/  VIADD R18, R208, 0xffffff96 ;  /* 0xffffff96d0127836 */ /* 0x000fe20000000000 */
[----:B------:R-:W-:Y:S01]  /*50e0*/  LDGSTS.E [R226+0x8000], desc[UR12][R44.64], !P5 ;  /* 0x080000002ce27fae */ /* 0x000fe2000e92184c */
[----:B------:R-:W5:Y:S01]  /*50f0*/  LDC R31, c[0x0][0x230] ;  /* 0x00008c00ff1f7b82 */ /* 0x000f620000000800 */
[----:B------:R-:W-:Y:S02]  /*5100*/  IMAD.WIDE R42, R15, 0x4, R42 ;  /* 0x000000040f2a7825 */ /* 0x000fe400078e022a */
[----:B------:R-:W-:-:S02]  /*5110*/  ISETP.GE.U32.AND P5, PT, R18, 0x7fffff57, PT ;  /* 0x7fffff571200780c */ /* 0x000fc40003fa6070 */
[----:B-1----:R-:W-:Y:S01]  /*5120*/  VIADD R18, R28, 0xffffff97 ;  /* 0xffffff971c127836 */ /* 0x002fe20000000000 */
[----:B------:R-:W-:Y:S01]  /*5130*/  LDGSTS.E [R226+0x8004], desc[UR12][R42.64], !P3 ;  /* 0x080040002ae27fae */ /* 0x000fe2000d92184c */
[----:B----4-:R-:W-:Y:S01]  /*5140*/  VIADD R19, R49, 0xffffffb3 ;  /* 0xffffffb331137836 */ /* 0x010fe20000000000 */
[----:B------:R-:W1:Y:S02]  /*5150*/  LDC R28, c[0x0][0x230] ;  /* 0x00008c00ff1c7b82 */ /* 0x000e640000000800 */
[----:B------:R-:W-:Y:S01]  /*5160*/  ISETP.GE.U32.AND P3, PT, R18, 0x7fffff58, PT ;  /* 0x7fffff581200780c */ /* 0x000fe20003f66070 */
[----:B------:R-:W-:Y:S01]  /*5170*/  IMAD.WIDE R26, R15, 0x4, R26 ;  /* 0x000000040f1a7825 */ /* 0x000fe200078e021a */
[----:B------:R-:W-:-:S03]  /*5180*/  ISETP.GE.U32.AND P6, PT, R19, 0x7fffff74, PT ;  /* 0x7fffff741300780c */ /* 0x000fc60003fc6070 */
[----:B--2---:R-:W-:Y:S01]  /*5190*/  VIADD R19, R30, 0xffffff94 ;  /* 0xffffff941e137836 */ /* 0x004fe20000000000 */
[----:B------:R2:W-:Y:S01]  /*51a0*/  LDGSTS.E [R226+0x8008], desc[UR12][R26.64], !P1 ;  /* 0x080080001ae27fae */ /* 0x0005e2000c92184c */
[----:B------:R-:W-:Y:S01]  /*51b0*/  IMAD.WIDE R40, R15, 0x4, R40 ;  /* 0x000000040f287825 */ /* 0x000fe200078e0228 */
[----:B------:R-:W4:Y:S03]  /*51c0*/  LDC R30, c[0x0][0x230] ;  /* 0x00008c00ff1e7b82 */ /* 0x000f260000000800 */
[----:B---3--:R-:W-:Y:S01]  /*51d0*/  VIADD R18, R48, 0xffffff95 ;  /* 0xffffff9530127836 */ /* 0x008fe20000000000 */
[----:B------:R-:W-:Y:S01]  /*51e0*/  ISETP.GE.U32.AND P1, PT, R19, 0x7fffff55, PT ;  /* 0x7fffff551300780c */ /* 0x000fe20003f26070 */
[----:B------:R-:W-:Y:S01]  /*51f0*/  IMAD.WIDE R58, R15, 0x4, R58 ;  /* 0x000000040f3a7825 */ /* 0x000fe200078e023a */
[----:B------:R3:W-:Y:S02]  /*5200*/  LDGSTS.E [R226+0x800c], desc[UR12][R40.64], !P4 ;  /* 0x0800c00028e27fae */ /* 0x0007e4000e12184c */
[----:B------:R-:W4:Y:S01]  /*5210*/  LDC R208, c[0x0][0x230] ;  /* 0x00008c00ffd07b82 */ /* 0x000f220000000800 */
[----:B-----5:R-:W-:Y:S01]  /*5220*/  VIADD R19, R29, 0xffffffb2 ;  /* 0xffffffb21d137836 */ /* 0x020fe20000000000 */
[----:B------:R-:W-:Y:S01]  /*5230*/  ISETP.GE.U32.AND P4, PT, R18, 0x7fffff56, PT ;  /* 0x7fffff561200780c */ /* 0x000fe20003f86070 */
[----:B------:R-:W-:Y:S03]  /*5240*/  LDGSTS.E [R226+0xc000], desc[UR12][R58.64], !P3 ;  /* 0x0c0000003ae27fae */ /* 0x000fe6000d92184c */
[----:B------:R-:W-:-:S02]  /*5250*/  ISETP.GE.U32.AND P3, PT, R19, 0x7fffff73, PT ;  /* 0x7fffff731300780c */ /* 0x000fc40003f66070 */
[----:B--2---:R-:W2:Y:S01]  /*5260*/  LDC R26, c[0x0][0x230] ;  /* 0x00008c00ff1a7b82 */ /* 0x004ea20000000800 */
[----:B------:R-:W-:-:S07]  /*5270*/  IMAD.WIDE R60, R15, 0x4, R60 ;  /* 0x000000040f3c7825 */ /* 0x000fce00078e023c */
[----:B---3--:R-:W3:Y:S01]  /*5280*/  LDC R40, c[0x0][0x230] ;  /* 0x00008c00ff287b82 */ /* 0x008ee20000000800 */
[----:B------:R-:W-:Y:S01]  /*5290*/  VIADD R18, R31, 0xffffffb0 ;  /* 0xffffffb01f127836 */ /* 0x000fe20000000000 */
[----:B------:R-:W-:Y:S01]  /*52a0*/  LDGSTS.E [R226+0xc004], desc[UR12][R60.64], !P5 ;  /* 0x0c0040003ce27fae */ /* 0x000fe2000e92184c */
[----:B------:R-:W-:-:S04]  /*52b0*/  IMAD.WIDE R62, R15, 0x4, R62 ;  /* 0x000000040f3e7825 */ /* 0x000fc800078e023e */
[C---:B------:R-:W-:Y:S01]  /*52c0*/  IMAD.WIDE R64, R15.reuse, 0x4, R64 ;  /* 0x000000040f407825 */ /* 0x040fe200078e0240 */
[----:B------:R-:W5:Y:S01]  /*52d0*/  LDC R31, c[0x0][0x230] ;  /* 0x00008c00ff1f7b82 */ /* 0x000f620000000800 */
[----:B------:R-:W-:Y:S01]  /*52e0*/  ISETP.GE.U32.AND P5, PT, R18, 0x7fffff71, PT ;  /* 0x7fffff711200780c */ /* 0x000fe20003fa6070 */
[----:B------:R-:W-:Y:S01]  /*52f0*/  LDGSTS.E [R226+0xc008], desc[UR12][R62.64], !P4 ;  /* 0x0c0080003ee27fae */ /* 0x000fe2000e12184c */
[----:B------:R-:W-:-:S03]  /*5300*/  IMAD.WIDE R34, R15, 0x4, R34 ;  /* 0x000000040f227825 */ /* 0x000fc600078e0222 */
[----:B------:R-:W-:Y:S01]  /*5310*/  LDGSTS.E [R226+0xc00c], desc[UR12][R64.64], !P1 ;  /* 0x0c00c00040e27fae */ /* 0x000fe2000c92184c */
[C---:B------:R-:W-:Y:S01]  /*5320*/  IMAD.WIDE R20, R15.reuse, 0x4, R20 ;  /* 0x000000040f147825 */ /* 0x040fe200078e0214 */
[----:B------:R-:W4:Y:S02]  /*5330*/  LDC R29, c[0x0][0x230] ;  /* 0x00008c00ff1d7b82 */ /* 0x000f240000000800 */
[----:B------:R-:W-:Y:S01]  /*5340*/  LDGSTS.E [R225+0x8000], desc[UR12][R34.64], !P6 ;  /* 0x0800000022e17fae */ /* 0x000fe2000f12184c */
[----:B------:R-:W-:-:S03]  /*5350*/  IMAD.WIDE R38, R15, 0x4, R38 ;  /* 0x000000040f267825 */ /* 0x000fc600078e0226 */
[----:B------:R1:W-:Y:S01]  /*5360*/  LDGSTS.E [R225+0x8004], desc[UR12][R20.64], !P3 ;  /* 0x0800400014e17fae */ /* 0x0003e2000d92184c */
[----:B------:R-:W-:Y:S01]  /*5370*/  IMAD.WIDE R82, R15, 0x4, R82 ;  /* 0x000000040f527825 */ /* 0x000fe200078e0252 */
[----:B------:R-:W4:Y:S02]  /*5380*/  LDC R27, c[0x0][0x230] ;  /* 0x00008c00ff1b7b82 */ /* 0x000f240000000800 */
[----:B------:R-:W-:Y:S01]  /*5390*/  LDGSTS.E [R225+0x8008], desc[UR12][R38.64], !P2 ;  /* 0x0800800026e17fae */ /* 0x000fe2000d12184c */
[----:B---3--:R-:W-:-:S03]  /*53a0*/  VIADD R19, R40, 0xffffff92 ;  /* 0xffffff9228137836 */ /* 0x008fc60000000000 */
[----:B------:R-:W-:Y:S02]  /*53b0*/  LDGSTS.E [R225+0x800c], desc[UR12][R82.64], !P5 ;  /* 0x0800c00052e17fae */ /* 0x000fe4000e92184c */
[----:B-1----:R-:W1:Y:S01]  /*53c0*/  LDC R21, c[0x0][0x230] ;  /* 0x00008c00ff157b82 */ /* 0x002e620000000800 */
[----:B------:R-:W-:Y:S02]  /*53d0*/  VIADD R20, R28, 0xffffff93 ;  /* 0xffffff931c147836 */ /* 0x000fe40000000000 */
[----:B--2---:R-:W-:-:S03]  /*53e0*/  VIADD R18, R26, 0xffffff91 ;  /* 0xffffff911a127836 */ /* 0x004fc60000000000 */
[----:B------:R-:W-:Y:S02]  /*53f0*/  ISETP.GE.U32.AND P5, PT, R20, 0x7fffff54, PT ;  /* 0x7fffff541400780c */ /* 0x000fe40003fa6070 */
[----:B------:R-:W2:Y:S01]  /*5400*/  LDC R20, c[0x0][0x230] ;  /* 0x00008c00ff147b82 */ /* 0x000ea20000000800 */
[----:B------:R-:W-:Y:S02]  /*5410*/  ISETP.GE.U32.AND P2, PT, R19, 0x7fffff53, PT ;  /* 0x7fffff531300780c */ /* 0x000fe40003f46070 */
[----:B------:R-:W-:-:S05]  /*5420*/  ISETP.GE.U32.AND P1, PT, R18, 0x7fffff52, PT ;  /* 0x7fffff521200780c */ /* 0x000fca0003f26070 */
[----:B------:R-:W3:Y:S01]  /*5430*/  LDC R26, c[0x0][0x230] ;  /* 0x00008c00ff1a7b82 */ /* 0x000ee20000000800 */
[----:B-----5:R-:W-:-:S07]  /*5440*/  VIADD R18, R31, 0xffffffaf ;  /* 0xffffffaf1f127836 */ /* 0x020fce0000000000 */
[----:B------:R-:W5:Y:S01]  /*5450*/  LDC R28, c[0x0][0x230] ;  /* 0x00008c00ff1c7b82 */ /* 0x000f620000000800 */
[----:B----4-:R-:W-:Y:S02]  /*5460*/  VIADD R19, R29, 0xffffff90 ;  /* 0xffffff901d137836 */ /* 0x010fe40000000000 */
[----:B------:R-:W-:Y:S01]  /*5470*/  IMAD.WIDE R66, R15, 0x4, R66 ;  /* 0x000000040f427825 */ /* 0x000fe200078e0242 */
[----:B------:R-:W-:-:S03]  /*5480*/  ISETP.GE.U32.AND P4, PT, R18, 0x7fffff70, PT ;  /* 0x7fffff701200780c */ /* 0x000fc60003f86070 */
[----:B------:R-:W-:Y:S01]  /*5490*/  IMAD.WIDE R68, R15, 0x4, R68 ;  /* 0x000000040f447825 */ /* 0x000fe200078e0244 */
[----:B------:R-:W-:Y:S01]  /*54a0*/  ISETP.GE.U32.AND P3, PT, R19, 0x7fffff51, PT ;  /* 0x7fffff511300780c */ /* 0x000fe20003f66070 */
[----:B------:R-:W-:Y:S01]  /*54b0*/  LDGSTS.E [R225+0xc000], desc[UR12][R66.64], !P5 ;  /* 0x0c00000042e17fae */ /* 0x000fe2000e92184c */
[----:B------:R-:W4:Y:S01]  /*54c0*/  LDC R29, c[0x0][0x230] ;  /* 0x00008c00ff1d7b82 */ /* 0x000f220000000800 */
[----:B------:R-:W-:Y:S02]  /*54d0*/  IMAD.WIDE R70, R15, 0x4, R70 ;  /* 0x000000040f467825 */ /* 0x000fe400078e0246 */
[----:B------:R-:W-:Y:S02]  /*54e0*/  LDGSTS.E [R225+0xc004], desc[UR12][R68.64], !P2 ;  /* 0x0c00400044e17fae */ /* 0x000fe4000d12184c */
[----:B-1----:R-:W-:Y:S02]  /*54f0*/  VIADD R18, R21, 0xffffffae ;  /* 0xffffffae15127836 */ /* 0x002fe40000000000 */
[----:B------:R-:W-:Y:S01]  /*5500*/  LDGSTS.E [R225+0xc008], desc[UR12][R70.64], !P1 ;  /* 0x0c00800046e17fae */ /* 0x000fe2000c92184c */
[----:B------:R-:W-:Y:S01]  /*5510*/  VIADD R19, R27, 0xffffffad ;  /* 0xffffffad1b137836 */ /* 0x000fe20000000000 */
[----:B------:R-:W1:Y:S01]  /*5520*/  LDC R21, c[0x0][0x230] ;  /* 0x00008c00ff157b82 */ /* 0x000e620000000800 */
[----:B------:R-:W-:Y:S01]  /*5530*/  ISETP.GE.U32.AND P1, PT, R18, 0x7fffff6f, PT ;  /* 0x7fffff6f1200780c */ /* 0x000fe20003f26070 */
[----:B------:R-:W-:-:S02]  /*5540*/  VIADD R18, R30, 0xffffffac ;  /* 0xffffffac1e127836 */ /* 0x000fc40000000000 */
[----:B------:R-:W-:Y:S01]  /*5550*/  IMAD.WIDE R72, R15, 0x4, R72 ;  /* 0x000000040f487825 */ /* 0x000fe200078e0248 */
[----:B------:R-:W-:Y:S02]  /*5560*/  ISETP.GE.U32.AND P2, PT, R19, 0x7fffff6e, PT ;  /* 0x7fffff6e1300780c */ /* 0x000fe40003f46070 */
[----:B------:R-:W-:Y:S01]  /*5570*/  ISETP.GE.U32.AND P6, PT, R18, 0x7fffff6d, PT ;  /* 0x7fffff6d1200780c */ /* 0x000fe20003fc6070 */
[----:B------:R-:W-:Y:S01]  /*5580*/  IMAD.WIDE R36, R15, 0x4, R36 ;  /* 0x000000040f247825 */ /* 0x000fe200078e0224 */
[----:B------:R-:W-:Y:S01]  /*5590*/  LDGSTS.E [R225+0xc00c], desc[UR12][R72.64], !P3 ;  /* 0x0c00c00048e17fae */ /* 0x000fe2000d92184c */
[----:B------:R-:W1:Y:S02]  /*55a0*/  LDC R27, c[0x0][0x230] ;  /* 0x00008c00ff1b7b82 */ /* 0x000e640000000800 */
[----:B--2---:R-:W-:Y:S01]  /*55b0*/  VIADD R20, R20, 0xffffff8f ;  /* 0xffffff8f14147836 */ /* 0x004fe20000000000 */
[----:B------:R-:W-:Y:S01]  /*55c0*/  LDGSTS.E [R222+0x8000], desc[UR12][R36.64], !P4 ;  /* 0x0800000024de7fae */ /* 0x000fe2000e12184c */
[----:B---3--:R-:W-:-:S02]  /*55d0*/  VIADD R19, R26, 0xffffff8e ;  /* 0xffffff8e1a137836 */ /* 0x008fc40000000000 */
[----:B-----5:R-:W-:Y:S01]  /*55e0*/  VIADD R18, R28, 0xffffff8d ;  /* 0xffffff8d1c127836 */ /* 0x020fe20000000000 */
[----:B------:R-:W-:Y:S01]  /*55f0*/  ISETP.GE.U32.AND P5, PT, R20, 0x7fffff50, PT ;  /* 0x7fffff501400780c */ /* 0x000fe20003fa6070 */
[----:B------:R-:W-:Y:S01]  /*5600*/  IMAD.WIDE R32, R15, 0x4, R32 ;  /* 0x000000040f207825 */ /* 0x000fe200078e0220 */
[----:B------:R-:W-:Y:S02]  /*5610*/  ISETP.GE.U32.AND P4, PT, R19, 0x7fffff4f, PT ;  /* 0x7fffff4f1300780c */ /* 0x000fe40003f86070 */
[----:B------:R-:W-:Y:S01]  /*5620*/  ISETP.GE.U32.AND P3, PT, R18, 0x7fffff4e, PT ;  /* 0x7fffff4e1200780c */ /* 0x000fe20003f66070 */
[C---:B------:R-:W-:Y:S01]  /*5630*/  IMAD.WIDE R46, R15.reuse, 0x4, R46 ;  /* 0x000000040f2e7825 */ /* 0x040fe200078e022e */
[----:B------:R-:W2:Y:S01]  /*5640*/  LDC R19, c[0x0][0x230] ;  /* 0x00008c00ff137b82 */ /* 0x000ea20000000800 */
[----:B------:R3:W-:Y:S02]  /*5650*/  LDGSTS.E [R222+0x8004], desc[UR12][R32.64], !P1 ;  /* 0x0800400020de7fae */ /* 0x0007e4000c92184c */
[----:B------:R-:W-:-:S02]  /*5660*/  IMAD.WIDE R24, R15, 0x4, R24 ;  /* 0x000000040f187825 */ /* 0x000fc400078e0218 */
[----:B------:R-:W-:Y:S02]  /*5670*/  LDGSTS.E [R222+0x8008], desc[UR12][R46.64], !P2 ;  /* 0x080080002ede7fae */ /* 0x000fe4000d12184c */
[C---:B------:R-:W-:Y:S02]  /*5680*/  IMAD.WIDE R74, R15.reuse, 0x4, R74 ;  /* 0x000000040f4a7825 */ /* 0x040fe400078e024a */
[----:B------:R5:W-:Y:S02]  /*5690*/  LDGSTS.E [R222+0x800c], desc[UR12][R24.64], !P6 ;  /* 0x0800c00018de7fae */ /* 0x000be4000f12184c */
[C---:B------:R-:W-:Y:S02]  /*56a0*/  IMAD.WIDE R76, R15.reuse, 0x4, R76 ;  /* 0x000000040f4c7825 */ /* 0x040fe400078e024c */
[----:B------:R-:W-:Y:S01]  /*56b0*/  LDGSTS.E [R222+0xc000], desc[UR12][R74.64], !P5 ;  /* 0x0c0000004ade7fae */ /* 0x000fe2000e92184c */
[----:B---3--:R-:W3:Y:S01]  /*56c0*/  LDC R32, c[0x0][0x230] ;  /* 0x00008c00ff207b82 */ /* 0x008ee20000000800 */
[----:B------:R-:W-:-:S02]  /*56d0*/  IMAD.WIDE R78, R15, 0x4, R78 ;  /* 0x000000040f4e7825 */ /* 0x000fc400078e024e */
[----:B------:R-:W-:Y:S02]  /*56e0*/  LDGSTS.E [R222+0xc004], desc[UR12][R76.64], !P4 ;  /* 0x0c0040004cde7fae */ /* 0x000fe4000e12184c */
[----:B----4-:R-:W-:Y:S02]  /*56f0*/  VIADD R29, R29, 0xffffff8c ;  /* 0xffffff8c1d1d7836 */ /* 0x010fe40000000000 */
[----:B------:R-:W-:Y:S01]  /*5700*/  LDGSTS.E [R222+0xc008], desc[UR12][R78.64], !P3 ;  /* 0x0c0080004ede7fae */ /* 0x000fe2000d92184c */
[----:B-----5:R-:W4:Y:S02]  /*5710*/  LDC R25, c[0x0][0x230] ;  /* 0x00008c00ff197b82 */ /* 0x020f240000000800 */
[----:B------:R-:W-:Y:S01]  /*5720*/  ISETP.GE.U32.AND P3, PT, R29, 0x7fffff4d, PT ;  /* 0x7fffff4d1d00780c */ /* 0x000fe20003f66070 */
[C---:B------:R-:W-:Y:S02]  /*5730*/  IMAD R35, R142.reuse, 0x54, RZ ;  /* 0x000000548e237824 */ /* 0x040fe400078e02ff */
[----:B------:R-:W-:-:S02]  /*5740*/  IMAD R37, R142, 0x58, RZ ;  /* 0x000000588e257824 */ /* 0x000fc400078e02ff */
[----:B------:R-:W-:Y:S01]  /*5750*/  IMAD.WIDE R80, R15, 0x4, R80 ;  /* 0x000000040f507825 */ /* 0x000fe200078e0250 */
[----:B------:R-:W-:-:S03]  /*5760*/  IADD3 R26, P4, R35, R22, RZ ;  /* 0x00000016231a7210 */ /* 0x000fc60007f9e0ff */
[C---:B------:R-:W-:Y:S02]  /*5770*/  IMAD R33, R142.reuse, 0x50, RZ ;  /* 0x000000508e217824 */ /* 0x040fe400078e02ff */
[C---:B------:R-:W-:Y:S02]  /*5780*/  IMAD R31, R142.reuse, 0x5c, RZ ;  /* 0x0000005c8e1f7824 */ /* 0x040fe400078e02ff */
[----:B-1----:R-:W-:Y:S02]  /*5790*/  VIADD R27, R27, 0xffffffab ;  /* 0xffffffab1b1b7836 */ /* 0x002fe40000000000 */
[----:B------:R-:W-:Y:S01]  /*57a0*/  IMAD R29, R142, 0x60, RZ ;  /* 0x000000608e1d7824 */ /* 0x000fe200078e02ff */
[-C--:B------:R-:W-:Y:S01]  /*57b0*/  IADD3 R20, P5, R37, R22.reuse, RZ ;  /* 0x0000001625147210 */ /* 0x080fe20007fbe0ff */
[----:B--2---:R-:W-:Y:S01]  /*57c0*/  VIADD R28, R19, 0xffffffaa ;  /* 0xffffffaa131c7836 */ /* 0x004fe20000000000 */
[----:B------:R-:W-:Y:S01]  /*57d0*/  LDGSTS.E [R222+0xc00c], desc[UR12][R80.64], !P3 ;  /* 0x0c00c00050de7fae */ /* 0x000fe2000d92184c */
[----:B------:R-:W-:Y:S01]  /*57e0*/  VIADD R30, R21, 0xffffffa8 ;  /* 0xffffffa8151e7836 */ /* 0x000fe20000000000 */
[----:B------:R-:W-:-:S02]  /*57f0*/  IADD3 R18, P6, R33, R22, RZ ;  /* 0x0000001621127210 */ /* 0x000fc40007fde0ff */
[-C--:B------:R-:W-:Y:S02]  /*5800*/  IADD3 R24, P2, R31, R22.reuse, RZ ;  /* 0x000000161f187210 */ /* 0x080fe40007f5e0ff */
[----:B------:R-:W-:Y:S01]  /*5810*/  ISETP.GE.U32.AND P3, PT, R27, 0x7fffff6c, PT ;  /* 0x7fffff6c1b00780c */ /* 0x000fe20003f66070 */
[----:B------:R-:W1:Y:S01]  /*5820*/  LDC R31, c[0x0][0x230] ;  /* 0x00008c00ff1f7b82 */ /* 0x000e620000000800 */
[----:B------:R-:W-:Y:S02]  /*5830*/  IADD3 R22, P1, R29, R22, RZ ;  /* 0x000000161d167210 */ /* 0x000fe40007f3e0ff */
[-C--:B------:R-:W-:Y:S02]  /*5840*/  LEA.HI.X.SX32 R27, R11, R23.reuse, 0x2, P4 ;  /* 0x000000170b1b7211 */ /* 0x080fe400020f16ff */
[----:B------:R-:W-:Y:S02]  /*5850*/  ISETP.GE.U32.AND P4, PT, R28, 0x7fffff6b, PT ;  /* 0x7fffff6b1c00780c */ /* 0x000fe40003f86070 */
[-C--:B------:R-:W-:Y:S01]  /*5860*/  LEA.HI.X.SX32 R21, R12, R23.reuse, 0x2, P5 ;  /* 0x000000170c157211 */ /* 0x080fe200028f16ff */
[----:B------:R-:W2:Y:S01]  /*5870*/  LDC R29, c[0x0][0x230] ;  /* 0x00008c00ff1d7b82 */ /* 0x000ea20000000800 */
[----:B------:R-:W-:Y:S01]  /*5880*/  ISETP.GE.U32.AND P5, PT, R30, 0x7fffff69, PT ;  /* 0x7fffff691e00780c */ /* 0x000fe20003fa6070 */
[----:B----4-:R-:W-:Y:S01]  /*5890*/  VIADD R25, R25, 0xffffffa9 ;  /* 0xffffffa919197836 */ /* 0x010fe20000000000 */
[----:B------:R-:W-:-:S05]  /*58a0*/  LEA.HI.X.SX32 R19, R4, R23, 0x2, P6 ;  /* 0x0000001704137211 */ /* 0x000fca00030f16ff */
[----:B------:R-:W4:Y:S01]  /*58b0*/  LDC R28, c[0x0][0x230] ;  /* 0x00008c00ff1c7b82 */ /* 0x000f220000000800 */
[----:B------:R-:W-:Y:S01]  /*58c0*/  ISETP.GE.U32.AND P6, PT, R25, 0x7fffff6a, PT ;  /* 0x7fffff6a1900780c */ /* 0x000fe20003fc6070 */
[----:B------:R-:W-:-:S06]  /*58d0*/  IMAD.WIDE R18, R15, 0x4, R18 ;  /* 0x000000040f127825 */ /* 0x000fcc00078e0212 */
[----:B------:R-:W5:Y:S01]  /*58e0*/  LDC R30, c[0x0][0x230] ;  /* 0x00008c00ff1e7b82 */ /* 0x000f620000000800 */
[----:B------:R-:W-:Y:S01]  /*58f0*/  IMAD.WIDE R26, R15, 0x4, R26 ;  /* 0x000000040f1a7825 */ /* 0x000fe200078e021a */
[----:B------:R3:W-:Y:S01]  /*5900*/  LDGSTS.E [R223+0x8000], desc[UR12][R18.64], !P3 ;  /* 0x0800000012df7fae */ /* 0x0007e2000d92184c */
[----:B------:R-:W-:Y:S02]  /*5910*/  LEA.HI.X.SX32 R25, R13, R23, 0x2, P2 ;  /* 0x000000170d197211 */ /* 0x000fe400010f16ff */
[C---:B------:R-:W-:Y:S01]  /*5920*/  IMAD.WIDE R20, R15.reuse, 0x4, R20 ;  /* 0x000000040f147825 */ /* 0x040fe200078e0214 */
[----:B------:R1:W-:Y:S03]  /*5930*/  LDGSTS.E [R223+0x8004], desc[UR12][R26.64], !P4 ;  /* 0x080040001adf7fae */ /* 0x0003e6000e12184c */
[----:B------:R-:W-:Y:S01]  /*5940*/  IMAD.WIDE R24, R15, 0x4, R24 ;  /* 0x000000040f187825 */ /* 0x000fe200078e0218 */
[----:B------:R4:W-:Y:S01]  /*5950*/  LDGSTS.E [R223+0x8008], desc[UR12][R20.64], !P6 ;  /* 0x0800800014df7fae */ /* 0x0009e2000f12184c */
[----:B---3--:R-:W3:Y:S02]  /*5960*/  LDC R18, c[0x0][0x230] ;  /* 0x00008c00ff127b82 */ /* 0x008ee40000000800 */
[----:B------:R-:W-:Y:S01]  /*5970*/  VIADD R32, R32, 0xffffff8b ;  /* 0xffffff8b20207836 */ /* 0x000fe20000000000 */
[----:B------:R5:W-:Y:S05]  /*5980*/  LDGSTS.E [R223+0x800c], desc[UR12][R24.64], !P5 ;  /* 0x0800c00018df7fae */ /* 0x000bea000e92184c */
[----:B-1----:R-:W1:Y:S01]  /*5990*/  LDC R26, c[0x0][0x230] ;  /* 0x00008c00ff1a7b82 */ /* 0x002e620000000800 */
[----:B------:R-:W-:-:S07]  /*59a0*/  VIADD R31, R31, 0xffffff8a ;  /* 0xffffff8a1f1f7836 */ /* 0x000fce0000000000 */
[----:B------:R-:W3:Y:S01]  /*59b0*/  LDC R19, c[0x0][0x230] ;  /* 0x00008c00ff137b82 */ /* 0x000ee20000000800 */
[----:B--2---:R-:W-:Y:S02]  /*59c0*/  VIADD R29, R29, 0xffffff89 ;  /* 0xffffff891d1d7836 */ /* 0x004fe40000000000 */
[----:B----4-:R-:W-:-:S05]  /*59d0*/  VIADD R28, R28, 0xffffff88 ;  /* 0xffffff881c1c7836 */ /* 0x010fca0000000000 */
[----:B------:R-:W2:Y:S01]  /*59e0*/  LDC R20, c[0x0][0x230] ;  /* 0x00008c00ff147b82 */ /* 0x000ea20000000800 */
[----:B-----5:R-:W-:Y:S01]  /*59f0*/  VIADD R30, R30, 0xffffffa7 ;  /* 0xffffffa71e1e7836 */ /* 0x020fe20000000000 */
[----:B------:R-:W-:Y:S02]  /*5a00*/  ISETP.GE.U32.AND P2, PT, R32, 0x7fffff4c, PT ;  /* 0x7fffff4c2000780c */ /* 0x000fe40003f46070 */
[----:B------:R-:W-:-:S04]  /*5a10*/  LOP3.LUT R24, R16, 0x1, RZ, 0xfc, !PT ;  /* 0x0000000110187812 */ /* 0x000fc800078efcff */
[----:B------:R-:W4:Y:S01]  /*5a20*/  LDC R21, c[0x0][0x230] ;  /* 0x00008c00ff157b82 */ /* 0x000f220000000800 */
[----:B------:R-:W-:Y:S02]  /*5a30*/  ISETP.GE.AND P0, PT, R217, R156, PT ;  /* 0x0000009cd900720c */ /* 0x000fe40003f06270 */
[----:B------:R-:W-:Y:S02]  /*5a40*/  ISETP.GE.U32.AND P6, PT, R31, 0x7fffff4b, PT ;  /* 0x7fffff4b1f00780c */ /* 0x000fe40003fc6070 */
[----:B------:R-:W-:Y:S02]  /*5a50*/  ISETP.GE.U32.AND P5, PT, R29, 0x7fffff4a, PT ;  /* 0x7fffff4a1d00780c */ /* 0x000fe40003fa6070 */
[----:B------:R-:W-:Y:S01]  /*5a60*/  ISETP.GE.U32.AND P3, PT, R28, 0x7fffff49, PT ;  /* 0x7fffff491c00780c */ /* 0x000fe20003f66070 */
[----:B------:R-:W-:Y:S01]  /*5a70*/  IMAD.WIDE R84, R15, 0x4, R84 ;  /* 0x000000040f547825 */ /* 0x000fe200078e0254 */
[----:B------:R-:W-:Y:S01]  /*5a80*/  LEA.HI.X.SX32 R23, R5, R23, 0x2, P1 ;  /* 0x0000001705177211 */ /* 0x000fe200008f16ff */
[----:B------:R-:W5:Y:S01]  /*5a90*/  LDC R25, c[0x0][0x230] ;  /* 0x00008c00ff197b82 */ /* 0x000f620000000800 */
[----:B------:R-:W-:-:S02]  /*5aa0*/  ISETP.GE.U32.AND P1, PT, R30, 0x7fffff68, PT ;  /* 0x7fffff681e00780c */ /* 0x000fc40003f26070 */
[----:B------:R-:W-:Y:S01]  /*5ab0*/  ISETP.LT.AND P4, PT, R24, R157, !P0 ;  /* 0x0000009d1800720c */ /* 0x000fe20004781270 */
[C---:B------:R-:W-:Y:S01]  /*5ac0*/  IMAD.WIDE R86, R15.reuse, 0x4, R86 ;  /* 0x000000040f567825 */ /* 0x040fe200078e0256 */
[----:B------:R-:W-:Y:S03]  /*5ad0*/  LDGSTS.E [R223+0xc000], desc[UR12][R84.64], !P2 ;  /* 0x0c00000054df7fae */ /* 0x000fe6000d12184c */
[----:B------:R-:W5:Y:S01]  /*5ae0*/  LDC R24, c[0x0][0x230] ;  /* 0x00008c00ff187b82 */ /* 0x000f620000000800 */
[C---:B------:R-:W-:Y:S01]  /*5af0*/  IMAD.WIDE R88, R15.reuse, 0x4, R88 ;  /* 0x000000040f587825 */ /* 0x040fe200078e0258 */
[----:B------:R-:W-:Y:S03]  /*5b00*/  LDGSTS.E [R223+0xc004], desc[UR12][R86.64], !P6 ;  /* 0x0c00400056df7fae */ /* 0x000fe6000f12184c */
[C---:B------:R-:W-:Y:S01]  /*5b10*/  IMAD.WIDE R90, R15.reuse, 0x4, R90 ;  /* 0x000000040f5a7825 */ /* 0x040fe200078e025a */
[----:B------:R-:W-:Y:S02]  /*5b20*/  LDGSTS.E [R223+0xc008], desc[UR12][R88.64], !P5 ;  /* 0x0c00800058df7fae */ /* 0x000fe4000e92184c */
[----:B------:R-:W5:Y:S01]  /*5b30*/  LDC R27, c[0x0][0x230] ;  /* 0x00008c00ff1b7b82 */ /* 0x000f620000000800 */
[----:B------:R-:W-:Y:S01]  /*5b40*/  IMAD.WIDE R22, R15, 0x4, R22 ;  /* 0x000000040f167825 */ /* 0x000fe200078e0216 */
[----:B------:R-:W-:Y:S03]  /*5b50*/  LDGSTS.E [R223+0xc00c], desc[UR12][R90.64], !P3 ;  /* 0x0c00c0005adf7fae */ /* 0x000fe6000d92184c */
[----:B-1----:R-:W-:Y:S01]  /*5b60*/  VIADD R26, R26, 0xffffffa4 ;  /* 0xffffffa41a1a7836 */ /* 0x002fe20000000000 */
[----:B------:R1:W-:Y:S01]  /*5b70*/  LDGSTS.E [R175+0x8000], desc[UR12][R22.64], !P1 ;  /* 0x0800000016af7fae */ /* 0x0003e2000c92184c */
[----:B---3--:R-:W-:-:S02]  /*5b80*/  VIADD R18, R18, 0xffffffa6 ;  /* 0xffffffa612127836 */ /* 0x008fc40000000000 */
[----:B------:R-:W-:Y:S01]  /*5b90*/  VIADD R19, R19, 0xffffffa5 ;  /* 0xffffffa513137836 */ /* 0x000fe20000000000 */
[----:B------:R-:W-:Y:S01]  /*5ba0*/  ISETP.GE.U32.AND P3, PT, R26, 0x7fffff65, PT ;  /* 0x7fffff651a00780c */ /* 0x000fe20003f66070 */
[----:B--2---:R-:W-:Y:S01]  /*5bb0*/  VIADD R20, R20, 0xffffff87 ;  /* 0xffffff8714147836 */ /* 0x004fe20000000000 */
[----:B------:R-:W2:Y:S01]  /*5bc0*/  LDC R26, c[0x0][0x230] ;  /* 0x00008c00ff1a7b82 */ /* 0x000ea20000000800 */
[----:B------:R-:W-:Y:S02]  /*5bd0*/  ISETP.GE.U32.AND P6, PT, R18, 0x7fffff67, PT ;  /* 0x7fffff671200780c */ /* 0x000fe40003fc6070 */
[----:B------:R-:W-:Y:S01]  /*5be0*/  ISETP.GE.U32.AND P5, PT, R19, 0x7fffff66, PT ;  /* 0x7fffff661300780c */ /* 0x000fe20003fa6070 */
[----:B----4-:R-:W-:-:S04]  /*5bf0*/  VIADD R21, R21, 0xffffff86 ;  /* 0xffffff8615157836 */ /* 0x010fc80000000000 */
[----:B-1----:R-:W1:Y:S01]  /*5c00*/  LDC R22, c[0x0][0x230] ;  /* 0x00008c00ff167b82 */ /* 0x002e620000000800 */
[----:B------:R-:W-:Y:S01]  /*5c10*/  ISETP.GE.U32.AND P1, PT, R20, 0x7fffff48, PT ;  /* 0x7fffff481400780c */ /* 0x000fe20003f26070 */
[----:B------:R-:W-:Y:S01]  /*5c20*/  IMAD.WIDE R92, R15, 0x4, R92 ;  /* 0x000000040f5c7825 */ /* 0x000fe200078e025c */
[----:B------:R-:W-:Y:S01]  /*5c30*/  ISETP.GE.U32.AND P2, PT, R21, 0x7fffff47, PT ;  /* 0x7fffff471500780c */ /* 0x000fe20003f46070 */
[----:B------:R-:W3:Y:S04]  /*5c40*/  S2R R217, SR_TID.X ;  /* 0x0000000000d97919 */ /* 0x000ee80000002100 */
[----:B------:R-:W4:Y:S01]  /*5c50*/  LDC R20, c[0x0][0x230] ;  /* 0x00008c00ff147b82 */ /* 0x000f220000000800 */
[C---:B------:R-:W-:Y:S01]  /*5c60*/  IMAD.WIDE R94, R15.reuse, 0x4, R94 ;  /* 0x000000040f5e7825 */ /* 0x040fe200078e025e */
[----:B------:R1:W-:Y:S03]  /*5c70*/  LDGSTS.E [R175+0x8004], desc[UR12][R92.64], !P6 ;  /* 0x080040005caf7fae */ /* 0x0003e6000f12184c */
[C---:B------:R-:W-:Y:S01]  /*5c80*/  IMAD.WIDE R96, R15.reuse, 0x4, R96 ;  /* 0x000000040f607825 */ /* 0x040fe200078e0260 */
[----:B------:R1:W-:Y:S02]  /*5c90*/  LDGSTS.E [R175+0x8008], desc[UR12][R94.64], !P5 ;  /* 0x080080005eaf7fae */ /* 0x0003e4000e92184c */
[----:B------:R-:W3:Y:S01]  /*5ca0*/  LDC R21, c[0x0][0x230] ;  /* 0x00008c00ff157b82 */ /* 0x000ee20000000800 */
[----:B-----5:R-:W-:Y:S01]  /*5cb0*/  VIADD R18, R24, 0xffffff85 ;  /* 0xffffff8518127836 */ /* 0x020fe20000000000 */
[----:B------:R1:W-:Y:S01]  /*5cc0*/  LDGSTS.E [R175+0x800c], desc[UR12][R96.64], !P3 ;  /* 0x0800c00060af7fae */ /* 0x0003e2000d92184c */
[----:B------:R-:W-:-:S03]  /*5cd0*/  IMAD.WIDE R106, R15, 0x4, R106 ;  /* 0x000000040f6a7825 */ /* 0x000fc600078e026a */
[----:B------:R-:W-:Y:S01]  /*5ce0*/  ISETP.GE.U32.AND P3, PT, R18, 0x7fffff46, PT ;  /* 0x7fffff461200780c */ /* 0x000fe20003f66070 */
[----:B------:R-:W-:Y:S01]  /*5cf0*/  IMAD.WIDE R108, R15, 0x4, R108 ;  /* 0x000000040f6c7825 */ /* 0x000fe200078e026c */
[----:B------:R-:W5:Y:S01]  /*5d00*/  LDC R23, c[0x0][0x230] ;  /* 0x00008c00ff177b82 */ /* 0x000f620000000800 */
[----:B------:R1:W-:Y:S02]  /*5d10*/  LDGSTS.E [R175+0xc000], desc[UR12][R106.64], !P1 ;  /* 0x0c0000006aaf7fae */ /* 0x0003e4000c92184c */
[----:B------:R-:W-:Y:S02]  /*5d20*/  VIADD R18, R25, 0xffffff84 ;  /* 0xffffff8419127836 */ /* 0x000fe40000000000 */
[----:B------:R-:W-:Y:S01]  /*5d30*/  VIADD R19, R27, 0xffffffa3 ;  /* 0xffffffa31b137836 */ /* 0x000fe20000000000 */
[----:B------:R1:W-:Y:S02]  /*5d40*/  LDGSTS.E [R175+0xc004], desc[UR12][R108.64], !P2 ;  /* 0x0c0040006caf7fae */ /* 0x0003e4000d12184c */
[----:B------:R-:W-:Y:S01]  /*5d50*/  ISETP.GE.U32.AND P2, PT, R18, 0x7fffff45, PT ;  /* 0x7fffff451200780c */ /* 0x000fe20003f46070 */
[----:B--2---:R-:W-:Y:S01]  /*5d60*/  VIADD R18, R26, 0xffffffa2 ;  /* 0xffffffa21a127836 */ /* 0x004fe20000000000 */
[----:B------:R-:W-:Y:S01]  /*5d70*/  ISETP.GE.U32.AND P1, PT, R19, 0x7fffff64, PT ;  /* 0x7fffff641300780c */ /* 0x000fe20003f26070 */
[----:B-1----:R-:W-:-:S02]  /*5d80*/  VIADD R19, R22, 0xffffffa1 ;  /* 0xffffffa116137836 */ /* 0x002fc40000000000 */
[----:B------:R-:W1:Y:S01]  /*5d90*/  LDC R22, c[0x0][0x230] ;  /* 0x00008c00ff167b82 */ /* 0x000e620000000800 */
[----:B------:R-:W-:Y:S01]  /*5da0*/  IMAD.WIDE R110, R15, 0x4, R110 ;  /* 0x000000040f6e7825 */ /* 0x000fe200078e026e */
[----:B------:R-:W-:-:S03]  /*5db0*/  ISETP.GE.U32.AND P5, PT, R18, 0x7fffff63, PT ;  /* 0x7fffff631200780c */ /* 0x000fc60003fa6070 */
[----:B----4-:R-:W-:Y:S01]  /*5dc0*/  VIADD R18, R20, 0xffffffa0 ;  /* 0xffffffa014127836 */ /* 0x010fe20000000000 */
[----:B------:R2:W-:Y:S01]  /*5dd0*/  LDGSTS.E [R175+0xc008], desc[UR12][R110.64], !P3 ;  /* 0x0c0080006eaf7fae */ /* 0x0005e2000d92184c */
[----:B------:R-:W-:Y:S01]  /*5de0*/  ISETP.GE.U32.AND P3, PT, R19, 0x7fffff62, PT ;  /* 0x7fffff621300780c */ /* 0x000fe20003f66070 */
[C---:B------:R-:W-:Y:S02]  /*5df0*/  IMAD.WIDE R112, R15.reuse, 0x4, R112 ;  /* 0x000000040f707825 */ /* 0x040fe400078e0270 */
[----:B------:R-:W-:Y:S02]  /*5e00*/  ISETP.GE.U32.AND P6, PT, R18, 0x7fffff61, PT ;  /* 0x7fffff611200780c */ /* 0x000fe40003fc6070 */
[----:B------:R-:W-:Y:S01]  /*5e10*/  IMAD.WIDE R98, R15, 0x4, R98 ;  /* 0x000000040f627825 */ /* 0x000fe200078e0262 */
[----:B------:R2:W-:Y:S03]  /*5e20*/  LDGSTS.E [R175+0xc00c], desc[UR12][R112.64], !P2 ;  /* 0x0c00c00070af7fae */ /* 0x0005e6000d12184c */
[----:B---3--:R-:W-:Y:S01]  /*5e30*/  VIADD R18, R21, 0xffffff83 ;  /* 0xffffff8315127836 */ /* 0x008fe20000000000 */
[----:B------:R2:W-:Y:S01]  /*5e40*/  LDGSTS.E [R17+0x8000], desc[UR12][R98.64], !P1 ;  /* 0x0800000062117fae */ /* 0x0005e2000c92184c */
[----:B------:R-:W-:Y:S01]  /*5e50*/  IMAD.WIDE R100, R15, 0x4, R100 ;  /* 0x000000040f647825 */ /* 0x000fe200078e0264 */
[----:B------:R-:W-:-:S02]  /*5e60*/  LOP3.LUT R217, R217, 0x3f, RZ, 0xc0, !PT ;  /* 0x0000003fd9d97812 */ /* 0x000fc400078ec0ff */
[----:B------:R-:W-:Y:S01]  /*5e70*/  ISETP.GE.U32.AND P1, PT, R18, 0x7fffff44, PT ;  /* 0x7fffff441200780c */ /* 0x000fe20003f26070 */
[----:B------:R-:W-:Y:S01]  /*5e80*/  IMAD.WIDE R102, R15, 0x4, R102 ;  /* 0x000000040f667825 */ /* 0x000fe200078e0266 */
[----:B------:R2:W-:Y:S01]  /*5e90*/  LDGSTS.E [R17+0x8004], desc[UR12][R100.64], !P5 ;  /* 0x0800400064117fae */ /* 0x0005e2000e92184c */
[----:B------:R-:W-:Y:S02]  /*5ea0*/  ISETP.GE.AND P5, PT, R217, R239, PT ;  /* 0x000000efd900720c */ /* 0x000fe40003fa6270 */
[----:B------:R-:W-:Y:S01]  /*5eb0*/  IMAD.WIDE R104, R15, 0x4, R104 ;  /* 0x000000040f687825 */ /* 0x000fe200078e0268 */
[----:B------:R2:W-:Y:S03]  /*5ec0*/  LDGSTS.E [R17+0x8008], desc[UR12][R102.64], !P3 ;  /* 0x0800800066117fae */ /* 0x0005e6000d92184c */
[----:B-----5:R-:W-:Y:S01]  /*5ed0*/  VIADD R18, R23, 0xffffff82 ;  /* 0xffffff8217127836 */ /* 0x020fe20000000000 */
[----:B------:R2:W-:Y:S01]  /*5ee0*/  LDGSTS.E [R17+0x800c], desc[UR12][R104.64], !P6 ;  /* 0x0800c00068117fae */ /* 0x0005e2000f12184c */
[----:B------:R-:W-:Y:S01]  /*5ef0*/  ISETP.GT.AND P6, PT, R232, 0x7f, PT ;  /* 0x0000007fe800780c */ /* 0x000fe20003fc4270 */
[----:B------:R-:W-:Y:S01]  /*5f00*/  IMAD.WIDE R120, R15, 0x4, R120 ;  /* 0x000000040f787825 */ /* 0x000fe200078e0278 */
[----:B------:R-:W-:-:S02]  /*5f10*/  SEL R19, RZ, 0x4, P5 ;  /* 0x00000004ff137807 */ /* 0x000fc40002800000 */
[----:B------:R-:W-:Y:S01]  /*5f20*/  ISETP.GE.U32.AND P3, PT, R18, 0x7fffff43, PT ;  /* 0x7fffff431200780c */ /* 0x000fe20003f66070 */
[----:B-1----:R-:W-:Y:S02]  /*5f30*/  VIADD R18, R22, 0xffffff81 ;  /* 0xffffff8116127836 */ /* 0x002fe40000000000 */
[----:B------:R-:W-:Y:S01]  /*5f40*/  VIADD R208, R208, 0xffffff80 ;  /* 0xffffff80d0d07836 */ /* 0x000fe20000000000 */
[----:B------:R-:W-:Y:S01]  /*5f50*/  SEL R19, R19, RZ, P6 ;  /* 0x000000ff13137207 */ /* 0x000fe20003000000 */
[----:B------:R2:W-:Y:S01]  /*5f60*/  LDGSTS.E [R17+0xc000], desc[UR12][R120.64], !P1 ;  /* 0x0c00000078117fae */ /* 0x0005e2000c92184c */
[----:B------:R-:W-:Y:S02]  /*5f70*/  ISETP.GE.U32.AND P5, PT, R18, 0x7fffff42, PT ;  /* 0x7fffff421200780c */ /* 0x000fe40003fa6070 */
[----:B------:R-:W-:Y:S02]  /*5f80*/  ISETP.GE.U32.AND P1, PT, R208, 0x7fffff41, PT ;  /* 0x7fffff41d000780c */ /* 0x000fe40003f26070 */
[----:B------:R-:W-:Y:S01]  /*5f90*/  ISETP.NE.U32.AND P6, PT, R19, RZ, PT ;  /* 0x000000ff1300720c */ /* 0x000fe20003fc5070 */
[----:B------:R-:W-:-:S04]  /*5fa0*/  IMAD.WIDE R114, R15, 0x4, R114 ;  /* 0x000000040f727825 */ /* 0x000fc800078e0272 */
[----:B------:R-:W-:Y:S01]  /*5fb0*/  IMAD.SHL.U32 R156, R143, 0x40, RZ ;  /* 0x000000408f9c7824 */ /* 0x000fe200078e00ff */
[----:B------:R2:W-:Y:S01]  /*5fc0*/  LDGSTS.E [R17+0xc004], desc[UR12][R114.64], !P3 ;  /* 0x0c00400072117fae */ /* 0x0005e2000d92184c */
[----:B------:R-:W-:-:S04]  /*5fd0*/  IMAD.WIDE R116, R15, 0x4, R116 ;  /* 0x000000040f747825 */ /* 0x000fc800078e0274 */
[----:B------:R-:W-:Y:S01]  /*5fe0*/  IMAD.WIDE R118, R15, 0x4, R118 ;  /* 0x000000040f767825 */ /* 0x000fe200078e0276 */
[----:B------:R2:W-:Y:S03]  /*5ff0*/  LDGSTS.E [R17+0xc008], desc[UR12][R116.64], !P5 ;  /* 0x0c00800074117fae */ /* 0x0005e6000e92184c */
[C---:B------:R-:W-:Y:S01]  /*6000*/  IMAD.WIDE R122, R156.reuse, 0x4, R122 ;  /* 0x000000049c7a7825 */ /* 0x040fe200078e027a */
[----:B------:R2:W-:Y:S03]  /*6010*/  LDGSTS.E [R17+0xc00c], desc[UR12][R118.64], !P1 ;  /* 0x0c00c00076117fae */ /* 0x0005e6000c92184c */
[C---:B------:R-:W-:Y:S01]  /*6020*/  IMAD.WIDE R124, R156.reuse, 0x4, R124 ;  /* 0x000000049c7c7825 */ /* 0x040fe200078e027c */
[----:B------:R-:W0:Y:S03]  /*6030*/  LDGDEPBAR ;  /* 0x00000000000079af */ /* 0x000e260000000000 */
[C---:B------:R-:W-:Y:S01]  /*6040*/  IMAD.WIDE R126, R156.reuse, 0x4, R126 ;  /* 0x000000049c7e7825 */ /* 0x040fe200078e027e */
[----:B------:R2:W-:Y:S03]  /*6050*/  LDGSTS.E [R206+0x1c000], desc[UR12][R122.64], P6 ;  /* 0x1c0000007ace7fae */ /* 0x0005e6000b12184c */
        /* <DEDUP_REMOVED lines=38> */
[----:B------:R-:W-:Y:S01]  /*62c0*/  IMAD.WIDE R186, R156, 0x4, R186 ;  /* 0x000000049cba7825 */ /* 0x000fe200078e02ba */
[----:B------:R2:W-:Y:S01]  /*62d0*/  LDGSTS.E [R227+0x1d200], desc[UR12][R182.64], P6 ;  /* 0x1d200000b6e37fae */ /* 0x0005e2000b12184c */
[----:B------:R-:W-:-:S02]  /*62e0*/  ISETP.GE.AND P1, PT, R232, 0x40, PT ;  /* 0x00000040e800780c */ /* 0x000fc40003f26270 */
        /* <DEDUP_REMOVED lines=11> */
[----:B------:R-:W-:Y:S01]  /*63a0*/  LOP3.LUT R18, R16, 0x3, RZ, 0xfc, !PT ;  /* 0x0000000310127812 */ /* 0x000fe200078efcff */
[----:B------:R2:W-:Y:S02]  /*63b0*/  LDGSTS.E [R228+0x1cb00], desc[UR12][R194.64], P6 ;  /* 0x1cb00000c2e47fae */ /* 0x0005e4000b12184c */
[----:B------:R-:W-:-:S02]  /*63c0*/  IMAD.WIDE R200, R156, 0x4, R200 ;  /* 0x000000049cc87825 */ /* 0x000fc400078e02c8 */
[----:B------:R2:W-:Y:S02]  /*63d0*/  LDGSTS.E [R228+0x1cf00], desc[UR12][R196.64], P6 ;  /* 0x1cf00000c4e47fae */ /* 0x0005e4000b12184c */
[C---:B------:R-:W-:Y:S02]  /*63e0*/  IMAD.WIDE R202, R156.reuse, 0x4, R202 ;  /* 0x000000049cca7825 */ /* 0x040fe400078e02ca */
[----:B------:R2:W-:Y:S02]  /*63f0*/  LDGSTS.E [R228+0x1d300], desc[UR12][R198.64], P6 ;  /* 0x1d300000c6e47fae */ /* 0x0005e4000b12184c */
[----:B------:R-:W-:Y:S01]  /*6400*/  IMAD.WIDE R204, R156, 0x4, R204 ;  /* 0x000000049ccc7825 */ /* 0x000fe200078e02cc */
[----:B------:R-:W-:Y:S01]  /*6410*/  ISETP.LT.AND P3, PT, R18, R157, !P0 ;  /* 0x0000009d1200720c */ /* 0x000fe20004761270 */
[----:B------:R2:W-:Y:S01]  /*6420*/  LDGSTS.E [R228+0x1d700], desc[UR12][R200.64], P6 ;  /* 0x1d700000c8e47fae */ /* 0x0005e2000b12184c */
[----:B------:R-:W-:Y:S02]  /*6430*/  LOP3.LUT R231, R231, 0x7f, RZ, 0xc0, !PT ;  /* 0x0000007fe7e77812 */ /* 0x000fe400078ec0ff */
[C---:B------:R-:W-:Y:S01]  /*6440*/  LOP3.LUT R20, R16.reuse, 0x2, RZ, 0xfc, !PT ;  /* 0x0000000210147812 */ /* 0x040fe200078efcff */
[----:B------:R2:W-:Y:S01]  /*6450*/  LDGSTS.E [R228+0x1db00], desc[UR12][R202.64], P6 ;  /* 0x1db00000cae47fae */ /* 0x0005e2000b12184c */
[----:B------:R-:W-:-:S03]  /*6460*/  LOP3.LUT R18, R16, 0x4, RZ, 0xfc, !PT ;  /* 0x0000000410127812 */ /* 0x000fc600078efcff */
[----:B------:R2:W-:Y:S01]  /*6470*/  LDGSTS.E [R228+0x1df00], desc[UR12][R204.64], P6 ;  /* 0x1df00000cce47fae */ /* 0x0005e2000b12184c */
[----:B------:R-:W-:-:S03]  /*6480*/  ISETP.LT.AND P2, PT, R20, R157, !P0 ;  /* 0x0000009d1400720c */ /* 0x000fc60004741270 */
[----:B------:R-:W0:Y:S01]  /*6490*/  LDGDEPBAR ;  /* 0x00000000000079af */ /* 0x000e220000000000 */
[----:B------:R-:W-:Y:S02]  /*64a0*/  ISETP.LT.AND P5, PT, R18, R157, !P0 ;  /* 0x0000009d1200720c */ /* 0x000fe400047a1270 */
[----:B------:R-:W-:Y:S02]  /*64b0*/  CS2R R56, SRZ ;  /* 0x0000000000387805 */ /* 0x000fe4000001ff00 */
[----:B------:R-:W-:Y:S02]  /*64c0*/  CS2R R58, SRZ ;  /* 0x00000000003a7805 */ /* 0x000fe4000001ff00 */
[----:B------:R-:W-:Y:S02]  /*64d0*/  CS2R R60, SRZ ;  /* 0x00000000003c7805 */ /* 0x000fe4000001ff00 */
[----:B------:R-:W-:Y:S02]  /*64e0*/  CS2R R62, SRZ ;  /* 0x00000000003e7805 */ /* 0x000fe4000001ff00 */
[----:B------:R-:W-:-:S02]  /*64f0*/  CS2R R64, SRZ ;  /* 0x0000000000407805 */ /* 0x000fc4000001ff00 */
[----:B------:R-:W-:Y:S02]  /*6500*/  CS2R R66, SRZ ;  /* 0x0000000000427805 */ /* 0x000fe4000001ff00 */
        /* <DEDUP_REMOVED lines=25> */
[----:B------:R-:W-:Y:S01]  /*66a0*/  CS2R R54, SRZ ;  /* 0x0000000000367805 */ /* 0x000fe2000001ff00 */
[----:B------:R-:W-:Y:S01]  /*66b0*/  IMAD R239, R231, 0x10, R230 ;  /* 0x00000010e7ef7824 */ /* 0x000fe200078e02e6 */
[----:B--2---:R-:W-:Y:S06]  /*66c0*/  @!P1 BRA `(.L_x_0) ;  /* 0x0000004800949947 */ /* 0x004fec0003800000 */
[----:B------:R-:W2:Y:S04]  /*66d0*/  LDL R220, [R1+0x64] ;  /* 0x0000640001dc7983 */ /* 0x000ea80000100800 */
[----:B------:R-:W3:Y:S04]  /*66e0*/  LDL.LU R221, [R1+0x68] ;  /* 0x0000680001dd7983 */ /* 0x000ee80000300800 */
[----:B------:R-:W4:Y:S04]  /*66f0*/  LDL.LU R218, [R1+0x6c] ;  /* 0x00006c0001da7983 */ /* 0x000f280000300800 */
[----:B------:R-:W4:Y:S04]  /*6700*/  LDL.LU R219, [R1+0x70] ;  /* 0x0000700001db7983 */ /* 0x000f280000300800 */
[----:B------:R-:W4:Y:S04]  /*6710*/  LDL.LU R217, [R1+0x74] ;  /* 0x0000740001d97983 */ /* 0x000f280000300800 */
[----:B------:R-:W4:Y:S04]  /*6720*/  LDL.LU R230, [R1+0x78] ;  /* 0x0000780001e67983 */ /* 0x000f280000300800 */
[----:B------:R-:W4:Y:S01]  /*6730*/  LDL.LU R231, [R1+0x7c] ;  /* 0x00007c0001e77983 */ /* 0x000f220000300800 */
[----:B------:R-:W-:Y:S01]  /*6740*/  IMAD.SHL.U32 R141, R156, 0x8, RZ ;  /* 0x000000089c8d7824 */ /* 0x000fe200078e00ff */
[----:B------:R-:W-:-:S02]  /*6750*/  SHF.R.S32.HI R149, RZ, 0x1f, R156 ;  /* 0x0000001fff957819 */ /* 0x000fc4000001149c */
[----:B------:R-:W-:Y:S01]  /*6760*/  STL [R1+0xf4], R240 ;  /* 0x0000f4f001007387 */ /* 0x000fe20000100800 */
[----:B------:R-:W-:Y:S02]  /*6770*/  SHF.R.S32.HI R19, RZ, 0x1f, R234 ;  /* 0x0000001fff137819 */ /* 0x000fe400000114ea */
[----:B------:R-:W-:Y:S01]  /*6780*/  SHF.L.U64.HI R26, R156, 0x3, R149 ;  /* 0x000000039c1a7819 */ /* 0x000fe20000010295 */
[----:B------:R-:W-:Y:S01]  /*6790*/  STL [R1+0xf0], R239 ;  /* 0x0000f0ef01007387 */ /* 0x000fe20000100800 */
[----:B------:R-:W-:-:S03]  /*67a0*/  LEA R154, P1, R234, R141, 0x2 ;  /* 0x0000008dea9a7211 */ /* 0x000fc600078210ff */
[----:B------:R-:W-:Y:S01]  /*67b0*/  STL [R1+0xec], R157 ;  /* 0x0000ec9d01007387 */ /* 0x000fe20000100800 */
[----:B------:R-:W-:-:S03]  /*67c0*/  LEA.HI.X R234, R234, R26, R19, 0x2, P1 ;  /* 0x0000001aeaea7211 */ /* 0x000fc600008f1413 */
[----:B------:R-:W-:Y:S04]  /*67d0*/  STL [R1+0xe8], R16 ;  /* 0x0000e81001007387 */ /* 0x000fe80000100800 */
[----:B------:R-:W-:Y:S04]  /*67e0*/  STL [R1+0xe4], R14 ;  /* 0x0000e40e01007387 */ /* 0x000fe80000100800 */
[----:B------:R-:W-:Y:S04]  /*67f0*/  STL [R1+0xe0], R2 ;  /* 0x0000e00201007387 */ /* 0x000fe80000100800 */
[----:B------:R-:W-:Y:S04]  /*6800*/  STL [R1+0xdc], R0 ;  /* 0x0000dc0001007387 */ /* 0x000fe80000100800 */
[----:B------:R-:W4:Y:S01]  /*6810*/  LDL.LU R229, [R1+0x80] ;  /* 0x0000800001e57983 */ /* 0x000f220000300800 */
[----:B--2---:R-:W-:-:S02]  /*6820*/  SHF.R.S32.HI R17, RZ, 0x1f, R220 ;  /* 0x0000001fff117819 */ /* 0x004fc400000114dc */
[CC--:B------:R-:W-:Y:S02]  /*6830*/  LEA R24, P6, R220.reuse, R141.reuse, 0x2 ;  /* 0x0000008ddc187211 */ /* 0x0c0fe400078c10ff */
[----:B---3--:R-:W-:Y:S02]  /*6840*/  SHF.R.S32.HI R18, RZ, 0x1f, R221 ;  /* 0x0000001fff127819 */ /* 0x008fe400000114dd */
[----:B------:R-:W-:Y:S02]  /*6850*/  LEA.HI.X R25, R220, R26, R17, 0x2, P6 ;  /* 0x0000001adc197211 */ /* 0x000fe400030f1411 */
[----:B------:R-:W2:Y:S01]  /*6860*/  LDL.LU R220, [R1+0x84] ;  /* 0x0000840001dc7983 */ /* 0x000ea20000300800 */
[----:B----4-:R-:W-:Y:S02]  /*6870*/  SHF.R.S32.HI R17, RZ, 0x1f, R218 ;  /* 0x0000001fff117819 */ /* 0x010fe400000114da */
[-C--:B------:R-:W-:Y:S02]  /*6880*/  LEA R20, P1, R221, R141.reuse, 0x2 ;  /* 0x0000008ddd147211 */ /* 0x080fe400078210ff */
[----:B------:R-:W-:-:S02]  /*6890*/  LEA R21, P6, R218, R141, 0x2 ;  /* 0x0000008dda157211 */ /* 0x000fc400078c10ff */
[-C--:B------:R-:W-:Y:S02]  /*68a0*/  LEA.HI.X R22, R221, R26.reuse, R18, 0x2, P1 ;  /* 0x0000001add167211 */ /* 0x080fe400008f1412 */
[----:B------:R-:W-:Y:S01]  /*68b0*/  LEA.HI.X R88, R218, R26, R17, 0x2, P6 ;  /* 0x0000001ada587211 */ /* 0x000fe200030f1411 */
[----:B------:R-:W3:Y:S01]  /*68c0*/  LDL.LU R221, [R1+0x88] ;  /* 0x0000880001dd7983 */ /* 0x000ee20000300800 */
[----:B------:R-:W-:Y:S02]  /*68d0*/  SHF.R.S32.HI R18, RZ, 0x1f, R235 ;  /* 0x0000001fff127819 */ /* 0x000fe400000114eb */
[----:B------:R-:W-:Y:S01]  /*68e0*/  SHF.R.S32.HI R17, RZ, 0x1f, R219 ;  /* 0x0000001fff117819 */ /* 0x000fe200000114db */
[----:B------:R-:W4:Y:S01]  /*68f0*/  LDL.LU R218, [R1+0x8c] ;  /* 0x00008c0001da7983 */ /* 0x000f220000300800 */
[-C--:B------:R-:W-:Y:S02]  /*6900*/  LEA R23, P1, R235, R141.reuse, 0x2 ;  /* 0x0000008deb177211 */ /* 0x080fe400078210ff */
[----:B------:R-:W-:-:S02]  /*6910*/  LEA R89, P6, R219, R141, 0x2 ;  /* 0x0000008ddb597211 */ /* 0x000fc400078c10ff */
[-C--:B------:R-:W-:Y:S02]  /*6920*/  LEA.HI.X R90, R235, R26.reuse, R18, 0x2, P1 ;  /* 0x0000001aeb5a7211 */ /* 0x080fe400008f1412 */
[----:B------:R-:W-:Y:S02]  /*6930*/  LEA.HI.X R92, R219, R26, R17, 0x2, P6 ;  /* 0x0000001adb5c7211 */ /* 0x000fe400030f1411 */
[----:B------:R-:W4:Y:S01]  /*6940*/  LDL.LU R219, [R1+0x90] ;  /* 0x0000900001db7983 */ /* 0x000f220000300800 */
[----:B------:R-:W-:Y:S02]  /*6950*/  SHF.R.S32.HI R18, RZ, 0x1f, R217 ;  /* 0x0000001fff127819 */ /* 0x000fe400000114d9 */
[----:B------:R-:W-:Y:S02]  /*6960*/  SHF.R.S32.HI R17, RZ, 0x1f, R230 ;  /* 0x0000001fff117819 */ /* 0x000fe400000114e6 */
[-C--:B------:R-:W-:Y:S02]  /*6970*/  LEA R91, P1, R217, R141.reuse, 0x2 ;  /* 0x0000008dd95b7211 */ /* 0x080fe400078210ff */
[----:B------:R-:W-:-:S02]  /*6980*/  LEA R93, P6, R230, R141, 0x2 ;  /* 0x0000008de65d7211 */ /* 0x000fc400078c10ff */
[-C--:B------:R-:W-:Y:S02]  /*6990*/  LEA.HI.X R94, R217, R26.reuse, R18, 0x2, P1 ;  /* 0x0000001ad95e7211 */ /* 0x080fe400008f1412 */
[-C--:B------:R-:W-:Y:S01]  /*69a0*/  LEA.HI.X R96, R230, R26.reuse, R17, 0x2, P6 ;  /* 0x0000001ae6607211 */ /* 0x080fe200030f1411 */
[----:B------:R-:W4:Y:S01]  /*69b0*/  LDL.LU R217, [R1+0x94] ;  /* 0x0000940001d97983 */ /* 0x000f220000300800 */
[----:B------:R-:W-:Y:S02]  /*69c0*/  SHF.R.S32.HI R17, RZ, 0x1f, R231 ;  /* 0x0000001fff117819 */ /* 0x000fe400000114e7 */
[C---:B------:R-:W-:Y:S01]  /*69d0*/  LEA R97, P6, R231.reuse, R141, 0x2 ;  /* 0x0000008de7617211 */ /* 0x040fe200078c10ff */
[----:B------:R-:W4:Y:S03]  /*69e0*/  LDL.LU R230, [R1+0x98] ;  /* 0x0000980001e67983 */ /* 0x000f260000300800 */
[----:B------:R-:W-:-:S02]  /*69f0*/  LEA.HI.X R100, R231, R26, R17, 0x2, P6 ;  /* 0x0000001ae7647211 */ /* 0x000fc400030f1411 */
[----:B------:R-:W4:Y:S01]  /*6a00*/  LDL.LU R231, [R1+0x9c] ;  /* 0x00009c0001e77983 */ /* 0x000f220000300800 */
[----:B------:R-:W-:Y:S02]  /*6a10*/  SHF.R.S32.HI R19, RZ, 0x1f, R236 ;  /* 0x0000001fff137819 */ /* 0x000fe400000114ec */
[CC--:B------:R-:W-:Y:S01]  /*6a20*/  LEA R95, P1, R236.reuse, R141.reuse, 0x2 ;  /* 0x0000008dec5f7211 */ /* 0x0c0fe200078210ff */
[----:B------:R-:W4:Y:S01]  /*6a30*/  LDL.LU R213, [R1+0xa0] ;  /* 0x0000a00001d57983 */ /* 0x000f220000300800 */
[----:B------:R-:W-:Y:S02]  /*6a40*/  SHF.R.S32.HI R18, RZ, 0x1f, R229 ;  /* 0x0000001fff127819 */ /* 0x000fe400000114e5 */
[----:B------:R-:W-:Y:S01]  /*6a50*/  LEA.HI.X R98, R236, R26, R19, 0x2, P1 ;  /* 0x0000001aec627211 */ /* 0x000fe200008f1413 */
[----:B------:R-:W4:Y:S01]  /*6a60*/  LDL.LU R212, [R1+0xa4] ;  /* 0x0000a40001d47983 */ /* 0x000f220000300800 */
[----:B------:R-:W-:-:S03]  /*6a70*/  LEA R99, P1, R229, R141, 0x2 ;  /* 0x0000008de5637211 */ /* 0x000fc600078210ff */
[----:B------:R-:W4:Y:S01]  /*6a80*/  LDL.LU R233, [R1+0xa8] ;  /* 0x0000a80001e97983 */ /* 0x000f220000300800 */
[----:B------:R-:W-:Y:S02]  /*6a90*/  LEA.HI.X R102, R229, R26, R18, 0x2, P1 ;  /* 0x0000001ae5667211 */ /* 0x000fe400008f1412 */
[----:B------:R-:W-:Y:S01]  /*6aa0*/  SHF.R.S32.HI R18, RZ, 0x1f, R237 ;  /* 0x0000001fff127819 */ /* 0x000fe200000114ed */
[----:B------:R-:W4:Y:S01]  /*6ab0*/  LDL.LU R229, [R1+0xac] ;  /* 0x0000ac0001e57983 */ /* 0x000f220000300800 */
[----:B------:R-:W-:-:S04]  /*6ac0*/  LEA R103, P1, R237, R141, 0x2 ;  /* 0x0000008ded677211 */ /* 0x000fc800078210ff */
[----:B------:R-:W-:Y:S02]  /*6ad0*/  LEA.HI.X R106, R237, R26, R18, 0x2, P1 ;  /* 0x0000001aed6a7211 */ /* 0x000fe400008f1412 */
[----:B------:R-:W-:Y:S02]  /*6ae0*/  SHF.R.S32.HI R19, RZ, 0x1f, R238 ;  /* 0x0000001fff137819 */ /* 0x000fe400000114ee */
[----:B--2---:R-:W-:Y:S02]  /*6af0*/  SHF.R.S32.HI R17, RZ, 0x1f, R220 ;  /* 0x0000001fff117819 */ /* 0x004fe400000114dc */
[----:B------:R-:W-:-:S04]  /*6b00*/  LEA R101, P6, R220, R141, 0x2 ;  /* 0x0000008ddc657211 */ /* 0x000fc800078c10ff */
[-C--:B------:R-:W-:Y:S02]  /*6b10*/  LEA.HI.X R104, R220, R26.reuse, R17, 0x2, P6 ;  /* 0x0000001adc687211 */ /* 0x080fe400030f1411 */
[----:B------:R-:W2:Y:S01]  /*6b20*/  LDL.LU R220, [R1+0xb0] ;  /* 0x0000b00001dc7983 */ /* 0x000ea20000300800 */
[----:B---3--:R-:W-:Y:S02]  /*6b30*/  SHF.R.S32.HI R17, RZ, 0x1f, R221 ;  /* 0x0000001fff117819 */ /* 0x008fe400000114dd */
[CC--:B------:R-:W-:Y:S02]  /*6b40*/  LEA R105, P6, R221.reuse, R141.reuse, 0x2 ;  /* 0x0000008ddd697211 */ /* 0x0c0fe400078c10ff */
[----:B----4-:R-:W-:Y:S02]  /*6b50*/  SHF.R.S32.HI R18, RZ, 0x1f, R218 ;  /* 0x0000001fff127819 */ /* 0x010fe400000114da */
[----:B------:R-:W-:Y:S02]  /*6b60*/  LEA R107, P1, R218, R141, 0x2 ;  /* 0x0000008dda6b7211 */ /* 0x000fe400078210ff */
[----:B------:R-:W-:-:S02]  /*6b70*/  LEA.HI.X R108, R221, R26, R17, 0x2, P6 ;  /* 0x0000001add6c7211 */ /* 0x000fc400030f1411 */
[-C--:B------:R-:W-:Y:S01]  /*6b80*/  LEA.HI.X R110, R218, R26.reuse, R18, 0x2, P1 ;  /* 0x0000001ada6e7211 */ /* 0x080fe200008f1412 */
[----:B------:R-:W3:Y:S01]  /*6b90*/  LDL.LU R221, [R1+0xb4] ;  /* 0x0000b40001dd7983 */ /* 0x000ee20000300800 */
[----:B------:R-:W-:Y:S02]  /*6ba0*/  SHF.R.S32.HI R17, RZ, 0x1f, R219 ;  /* 0x0000001fff117819 */ /* 0x000fe400000114db */
[CC--:B------:R-:W-:Y:S01]  /*6bb0*/  LEA R109, P6, R219.reuse, R141.reuse, 0x2 ;  /* 0x0000008ddb6d7211 */ /* 0x0c0fe200078c10ff */
[----:B------:R-:W4:Y:S01]  /*6bc0*/  LDL.LU R218, [R1+0xb8] ;  /* 0x0000b80001da7983 */ /* 0x000f220000300800 */
[C---:B------:R-:W-:Y:S02]  /*6bd0*/  LEA R111, P1, R238.reuse, R141, 0x2 ;  /* 0x0000008dee6f7211 */ /* 0x040fe400078210ff */
[-C--:B------:R-:W-:Y:S02]  /*6be0*/  LEA.HI.X R112, R219, R26.reuse, R17, 0x2, P6 ;  /* 0x0000001adb707211 */ /* 0x080fe400030f1411 */
[----:B------:R-:W-:Y:S01]  /*6bf0*/  LEA.HI.X R114, R238, R26, R19, 0x2, P1 ;  /* 0x0000001aee727211 */ /* 0x000fe200008f1413 */
[----:B------:R-:W4:Y:S01]  /*6c00*/  LDL.LU R219, [R1+0xbc] ;  /* 0x0000bc0001db7983 */ /* 0x000f220000300800 */
[----:B------:R-:W-:-:S02]  /*6c10*/  SHF.R.S32.HI R17, RZ, 0x1f, R217 ;  /* 0x0000001fff117819 */ /* 0x000fc400000114d9 */
[CC--:B------:R-:W-:Y:S02]  /*6c20*/  LEA R113, P6, R217.reuse, R141.reuse, 0x2 ;  /* 0x0000008dd9717211 */ /* 0x0c0fe400078c10ff */
[----:B------:R-:W-:Y:S02]  /*6c30*/  SHF.R.S32.HI R18, RZ, 0x1f, R230 ;  /* 0x0000001fff127819 */ /* 0x000fe400000114e6 */
[-C--:B------:R-:W-:Y:S02]  /*6c40*/  LEA R115, P1, R230, R141.reuse, 0x2 ;  /* 0x0000008de6737211 */ /* 0x080fe400078210ff */
[----:B------:R-:W-:Y:S02]  /*6c50*/  LEA.HI.X R116, R217, R26, R17, 0x2, P6 ;  /* 0x0000001ad9747211 */ /* 0x000fe400030f1411 */
[----:B------:R-:W4:Y:S01]  /*6c60*/  LDL.LU R217, [R1+0xc0] ;  /* 0x0000c00001d97983 */ /* 0x000f220000300800 */
[----:B------:R-:W-:Y:S02]  /*6c70*/  SHF.R.S32.HI R17, RZ, 0x1f, R231 ;  /* 0x0000001fff117819 */ /* 0x000fe400000114e7 */
[----:B------:R-:W-:-:S02]  /*6c80*/  LEA R117, P6, R231, R141, 0x2 ;  /* 0x0000008de7757211 */ /* 0x000fc400078c10ff */
[-C--:B------:R-:W-:Y:S02]  /*6c90*/  LEA.HI.X R118, R230, R26.reuse, R18, 0x2, P1 ;  /* 0x0000001ae6767211 */ /* 0x080fe400008f1412 */
[----:B------:R-:W4:Y:S01]  /*6ca0*/  LDL.LU R230, [R1+0xc4] ;  /* 0x0000c40001e67983 */ /* 0x000f220000300800 */
[----:B------:R-:W-:-:S03]  /*6cb0*/  LEA.HI.X R120, R231, R26, R17, 0x2, P6 ;  /* 0x0000001ae7787211 */ /* 0x000fc600030f1411 */
[----:B------:R-:W4:Y:S01]  /*6cc0*/  LDL.LU R231, [R1+0xc8] ;  /* 0x0000c80001e77983 */ /* 0x000f220000300800 */
[----:B------:R-:W-:Y:S02]  /*6cd0*/  SHF.R.S32.HI R19, RZ, 0x1f, R252 ;  /* 0x0000001fff137819 */ /* 0x000fe400000114fc */
[CC--:B------:R-:W-:Y:S02]  /*6ce0*/  LEA R119, P1, R252.reuse, R141.reuse, 0x2 ;  /* 0x0000008dfc777211 */ /* 0x0c0fe400078210ff */
[----:B------:R-:W-:Y:S02]  /*6cf0*/  SHF.R.S32.HI R17, RZ, 0x1f, R213 ;  /* 0x0000001fff117819 */ /* 0x000fe400000114d5 */
[----:B------:R-:W-:Y:S02]  /*6d00*/  LEA R121, P6, R213, R141, 0x2 ;  /* 0x0000008dd5797211 */ /* 0x000fe400078c10ff */
[----:B------:R-:W-:Y:S02]  /*6d10*/  LEA.HI.X R122, R252, R26, R19, 0x2, P1 ;  /* 0x0000001afc7a7211 */ /* 0x000fe400008f1413 */
[----:B------:R-:W-:-:S02]  /*6d20*/  SHF.R.S32.HI R18, RZ, 0x1f, R212 ;  /* 0x0000001fff127819 */ /* 0x000fc400000114d4 */
[CC--:B------:R-:W-:Y:S02]  /*6d30*/  LEA R123, P1, R212.reuse, R141.reuse, 0x2 ;  /* 0x0000008dd47b7211 */ /* 0x0c0fe400078210ff */
[-C--:B------:R-:W-:Y:S02]  /*6d40*/  LEA.HI.X R124, R213, R26.reuse, R17, 0x2, P6 ;  /* 0x0000001ad57c7211 */ /* 0x080fe400030f1411 */
[----:B------:R-:W-:Y:S02]  /*6d50*/  SHF.R.S32.HI R17, RZ, 0x1f, R233 ;  /* 0x0000001fff117819 */ /* 0x000fe400000114e9 */
[----:B------:R-:W-:Y:S02]  /*6d60*/  LEA R125, P6, R233, R141, 0x2 ;  /* 0x0000008de97d7211 */ /* 0x000fe400078c10ff */
[----:B------:R-:W-:Y:S02]  /*6d70*/  LEA.HI.X R126, R212, R26, R18, 0x2, P1 ;  /* 0x0000001ad47e7211 */ /* 0x000fe400008f1412 */
[----:B------:R-:W-:-:S02]  /*6d80*/  SHF.R.S32.HI R18, RZ, 0x1f, R229 ;  /* 0x0000001fff127819 */ /* 0x000fc400000114e5 */
[-C--:B------:R-:W-:Y:S02]  /*6d90*/  LEA R127, P1, R229, R141.reuse, 0x2 ;  /* 0x0000008de57f7211 */ /* 0x080fe400078210ff */
[-C--:B------:R-:W-:Y:S02]  /*6da0*/  LEA.HI.X R128, R233, R26.reuse, R17, 0x2, P6 ;  /* 0x0000001ae9807211 */ /* 0x080fe400030f1411 */
[----:B------:R-:W-:Y:S02]  /*6db0*/  LEA.HI.X R130, R229, R26, R18, 0x2, P1 ;  /* 0x0000001ae5827211 */ /* 0x000fe400008f1412 */
[----:B--2---:R-:W-:Y:S02]  /*6dc0*/  SHF.R.S32.HI R17, RZ, 0x1f, R220 ;  /* 0x0000001fff117819 */ /* 0x004fe400000114dc */
[----:B------:R-:W-:-:S04]  /*6dd0*/  LEA R129, P6, R220, R141, 0x2 ;  /* 0x0000008ddc817211 */ /* 0x000fc800078c10ff */
[-C--:B------:R-:W-:Y:S02]  /*6de0*/  LEA.HI.X R132, R220, R26.reuse, R17, 0x2, P6 ;  /* 0x0000001adc847211 */ /* 0x080fe400030f1411 */
[----:B---3--:R-:W-:Y:S02]  /*6df0*/  SHF.R.S32.HI R18, RZ, 0x1f, R221 ;  /* 0x0000001fff127819 */ /* 0x008fe400000114dd */
[CC--:B------:R-:W-:Y:S02]  /*6e00*/  LEA R131, P1, R221.reuse, R141.reuse, 0x2 ;  /* 0x0000008ddd837211 */ /* 0x0c0fe400078210ff */
[----:B----4-:R-:W-:Y:S02]  /*6e10*/  SHF.R.S32.HI R17, RZ, 0x1f, R218 ;  /* 0x0000001fff117819 */ /* 0x010fe400000114da */
[----:B------:R-:W-:Y:S02]  /*6e20*/  LEA R133, P6, R218, R141, 0x2 ;  /* 0x0000008dda857211 */ /* 0x000fe400078c10ff */
[----:B------:R-:W-:-:S02]  /*6e30*/  LEA.HI.X R134, R221, R26, R18, 0x2, P1 ;  /* 0x0000001add867211 */ /* 0x000fc400008f1412 */
[----:B------:R-:W-:Y:S02]  /*6e40*/  SHF.R.S32.HI R18, RZ, 0x1f, R219 ;  /* 0x0000001fff127819 */ /* 0x000fe400000114db */
[CC--:B------:R-:W-:Y:S02]  /*6e50*/  LEA R135, P1, R219.reuse, R141.reuse, 0x2 ;  /* 0x0000008ddb877211 */ /* 0x0c0fe400078210ff */
[-C--:B------:R-:W-:Y:S02]  /*6e60*/  LEA.HI.X R136, R218, R26.reuse, R17, 0x2, P6 ;  /* 0x0000001ada887211 */ /* 0x080fe400030f1411 */
[----:B------:R-:W-:Y:S02]  /*6e70*/  LEA.HI.X R138, R219, R26, R18, 0x2, P1 ;  /* 0x0000001adb8a7211 */ /* 0x000fe400008f1412 */
[----:B------:R-:W-:Y:S02]  /*6e80*/  SHF.R.S32.HI R17, RZ, 0x1f, R217 ;  /* 0x0000001fff117819 */ /* 0x000fe400000114d9 */
[----:B------:R-:W-:-:S04]  /*6e90*/  LEA R137, P6, R217, R141, 0x2 ;  /* 0x0000008dd9897211 */ /* 0x000fc800078c10ff */
[-C--:B------:R-:W-:Y:S02]  /*6ea0*/  LEA.HI.X R140, R217, R26.reuse, R17, 0x2, P6 ;  /* 0x0000001ad98c7211 */ /* 0x080fe400030f1411 */
[----:B------:R-:W-:Y:S02]  /*6eb0*/  SHF.R.S32.HI R18, RZ, 0x1f, R230 ;  /* 0x0000001fff127819 */ /* 0x000fe400000114e6 */
[CC--:B------:R-:W-:Y:S02]  /*6ec0*/  LEA R139, P1, R230.reuse, R141.reuse, 0x2 ;  /* 0x0000008de68b7211 */ /* 0x0c0fe400078210ff */
[----:B------:R-:W-:Y:S02]  /*6ed0*/  SHF.R.S32.HI R17, RZ, 0x1f, R231 ;  /* 0x0000001fff117819 */ /* 0x000fe400000114e7 */
[----:B------:R-:W-:Y:S02]  /*6ee0*/  LEA R141, P6, R231, R141, 0x2 ;  /* 0x0000008de78d7211 */ /* 0x000fe400078c10ff */
[----:B------:R-:W-:-:S02]  /*6ef0*/  LEA.HI.X R152, R230, R26, R18, 0x2, P1 ;  /* 0x0000001ae6987211 */ /* 0x000fc400008f1412 */
[----:B------:R-:W-:Y:S02]  /*6f00*/  IADD3 R154, P1, R154, UR6, RZ ;  /* 0x000000069a9a7c10 */ /* 0x000fe4000ff3e0ff */
[----:B------:R-:W-:Y:S02]  /*6f10*/  LEA.HI.X R145, R231, R26, R17, 0x2, P6 ;  /* 0x0000001ae7917211 */ /* 0x000fe400030f1411 */
[----:B------:R-:W-:Y:S02]  /*6f20*/  IADD3 R17, P6, R24, UR6, RZ ;  /* 0x0000000618117c10 */ /* 0x000fe4000ffde0ff */
[----:B------:R-:W-:Y:S01]  /*6f30*/  IADD3.X R18, R234, UR7, RZ, P1, !PT ;  /* 0x00000007ea127c10 */ /* 0x000fe20008ffe4ff */
[----:B------:R-:W-:Y:S01]  /*6f40*/  STL [R1+0xf8], R154 ;  /* 0x0000f89a01007387 */ /* 0x000fe20000100800 */
[----:B------:R-:W-:Y:S02]  /*6f50*/  IADD3 R19, P1, R20, UR6, RZ ;  /* 0x0000000614137c10 */ /* 0x000fe4000ff3e0ff */
[----:B------:R-:W-:Y:S01]  /*6f60*/  IADD3.X R20, R25, UR7, RZ, P6, !PT ;  /* 0x0000000719147c10 */ /* 0x000fe2000b7fe4ff */
[----:B------:R-:W2:Y:S01]  /*6f70*/  LDL.LU R217, [R1+0xd4] ;  /* 0x0000d40001d97983 */ /* 0x000ea20000300800 */
[----:B------:R-:W-:-:S02]  /*6f80*/  IADD3 R21, P6, R21, UR6, RZ ;  /* 0x0000000615157c10 */ /* 0x000fc4000ffde0ff */
[----:B------:R-:W-:Y:S01]  /*6f90*/  IADD3.X R22, R22, UR7, RZ, P1, !PT ;  /* 0x0000000716167c10 */ /* 0x000fe20008ffe4ff */
[----:B------:R-:W3:Y:S01]  /*6fa0*/  LDL.LU R230, [R1+0xd8] ;  /* 0x0000d80001e67983 */ /* 0x000ee20000300800 */
[----:B------:R-:W-:-:S03]  /*6fb0*/  IADD3 R23, P1, R23, UR6, RZ ;  /* 0x0000000617177c10 */ /* 0x000fc6000ff3e0ff */
[----:B------:R-:W4:Y:S01]  /*6fc0*/  LDL.LU R231, [R1+0xcc] ;  /* 0x0000cc0001e77983 */ /* 0x000f220000300800 */
[----:B------:R-:W-:-:S03]  /*6fd0*/  IADD3.X R88, R88, UR7, RZ, P6, !PT ;  /* 0x0000000758587c10 */ /* 0x000fc6000b7fe4ff */
[----:B------:R-:W-:Y:S01]  /*6fe0*/  STL [R1+0xfc], R17 ;  /* 0x0000fc1101007387 */ /* 0x000fe20000100800 */
[----:B------:R-:W-:-:S03]  /*6ff0*/  IADD3 R89, P6, R89, UR6, RZ ;  /* 0x0000000659597c10 */ /* 0x000fc6000ffde0ff */
[----:B------:R-:W-:Y:S01]  /*7000*/  STL [R1+0x100], R18 ;  /* 0x0001001201007387 */ /* 0x000fe20000100800 */
[----:B------:R-:W-:-:S03]  /*7010*/  IADD3.X R90, R90, UR7, RZ, P1, !PT ;  /* 0x000000075a5a7c10 */ /* 0x000fc60008ffe4ff */
[----:B------:R-:W-:Y:S01]  /*7020*/  STL [R1+0x104], R19 ;  /* 0x0001041301007387 */ /* 0x000fe20000100800 */
[----:B------:R-:W-:-:S03]  /*7030*/  IADD3 R91, P1, R91, UR6, RZ ;  /* 0x000000065b5b7c10 */ /* 0x000fc6000ff3e0ff */
[----:B------:R-:W-:Y:S01]  /*7040*/  STL [R1+0x108], R20 ;  /* 0x0001081401007387 */ /* 0x000fe20000100800 */
[----:B------:R-:W-:-:S03]  /*7050*/  IADD3.X R92, R92, UR7, RZ, P6, !PT ;  /* 0x000000075c5c7c10 */ /* 0x000fc6000b7fe4ff */
[----:B------:R-:W-:Y:S04]  /*7060*/  STL [R1+0x10c], R21 ;  /* 0x00010c1501007387 */ /* 0x000fe80000100800 */
[----:B------:R-:W-:Y:S04]  /*7070*/  STL [R1+0x110], R22 ;  /* 0x0001101601007387 */ /* 0x000fe80000100800 */
[----:B------:R-:W-:Y:S04]  /*7080*/  STL [R1+0x114], R23 ;  /* 0x0001141701007387 */ /* 0x000fe80000100800 */
[----:B------:R-:W-:Y:S04]  /*7090*/  STL [R1+0x118], R88 ;  /* 0x0001185801007387 */ /* 0x000fe80000100800 */
[----:B------:R-:W-:Y:S04]  /*70a0*/  STL [R1+0x11c], R89 ;  /* 0x00011c5901007387 */ /* 0x000fe80000100800 */
[----:B------:R1:W-:Y:S04]  /*70b0*/  STL [R1+0x120], R90 ;  /* 0x0001205a01007387 */ /* 0x0003e80000100800 */
[----:B------:R1:W-:Y:S04]  /*70c0*/  STL [R1+0x124], R91 ;  /* 0x0001245b01007387 */ /* 0x0003e80000100800 */
[----:B------:R1:W-:Y:S04]  /*70d0*/  STL [R1+0x128], R92 ;  /* 0x0001285c01007387 */ /* 0x0003e80000100800 */
[----:B-1----:R-:W2:Y:S04]  /*70e0*/  LDL R90, [R1+0x8] ;  /* 0x00000800015a7983 */ /* 0x002ea80000100800 */
[----:B------:R-:W4:Y:S04]  /*70f0*/  LDL R91, [R1+0x4] ;  /* 0x00000400015b7983 */ /* 0x000f280000100800 */
[----:B------:R-:W4:Y:S04]  /*7100*/  LDL R92, [R1] ;  /* 0x00000000015c7983 */ /* 0x000f280000100800 */
[----:B------:R-:W4:Y:S04]  /*7110*/  LDL R89, [R1+0xc] ;  /* 0x00000c0001597983 */ /* 0x000f280000100800 */
        /* <DEDUP_REMOVED lines=15> */
[----:B------:R-:W4:Y:S01]  /*7210*/  LDL R0, [R1+0x4c] ;  /* 0x00004c0001007983 */ /* 0x000f220000100800 */
[----:B------:R-:W-:-:S02]  /*7220*/  IADD3.X R94, R94, UR7, RZ, P1, !PT ;  /* 0x000000075e5e7c10 */ /* 0x000fc40008ffe4ff */
[----:B------:R-:W-:Y:S01]  /*7230*/  IADD3 R95, P1, R95, UR6, RZ ;  /* 0x000000065f5f7c10 */ /* 0x000fe2000ff3e0ff */
[----:B------:R-:W-:Y:S01]  /*7240*/  IMAD.MOV.U32 R144, RZ, RZ, R208 ;  /* 0x000000ffff907224 */ /* 0x000fe200078e00d0 */
[----:B------:R-:W4:Y:S02]  /*7250*/  LDL R252, [R1+0x50] ;  /* 0x0000500001fc7983 */ /* 0x000f240000100800 */
[----:B------:R-:W-:Y:S02]  /*7260*/  IADD3.X R98, R98, UR7, RZ, P1, !PT ;  /* 0x0000000762627c10 */ /* 0x000fe40008ffe4ff */
[----:B------:R-:W-:Y:S01]  /*7270*/  IADD3 R99, P1, R99, UR6, RZ ;  /* 0x0000000663637c10 */ /* 0x000fe2000ff3e0ff */
[----:B------:R-:W4:Y:S03]  /*7280*/  LDL R238, [R1+0x54] ;  /* 0x0000540001ee7983 */ /* 0x000f260000100800 */
[----:B------:R-:W-:Y:S01]  /*7290*/  IADD3.X R102, R102, UR7, RZ, P1, !PT ;  /* 0x0000000766667c10 */ /* 0x000fe20008ffe4ff */
[----:B------:R-:W4:Y:S01]  /*72a0*/  LDL R158, [R1+0x58] ;  /* 0x00005800019e7983 */ /* 0x000f220000100800 */
[----:B------:R-:W-:-:S03]  /*72b0*/  IADD3 R103, P1, R103, UR6, RZ ;  /* 0x0000000667677c10 */ /* 0x000fc6000ff3e0ff */
[----:B------:R-:W4:Y:S01]  /*72c0*/  LDL R159, [R1+0x5c] ;  /* 0x00005c00019f7983 */ /* 0x000f220000100800 */
[----:B------:R-:W-:Y:S02]  /*72d0*/  IADD3.X R106, R106, UR7, RZ, P1, !PT ;  /* 0x000000076a6a7c10 */ /* 0x000fe40008ffe4ff */
[----:B------:R-:W-:Y:S01]  /*72e0*/  IADD3 R107, P1, R107, UR6, RZ ;  /* 0x000000066b6b7c10 */ /* 0x000fe2000ff3e0ff */
[----:B------:R-:W4:Y:S03]  /*72f0*/  LDL R155, [R1+0x60] ;  /* 0x00006000019b7983 */ /* 0x000f260000100800 */
[----:B------:R-:W-:Y:S02]  /*7300*/  IADD3.X R110, R110, UR7, RZ, P1, !PT ;  /* 0x000000076e6e7c10 */ /* 0x000fe40008ffe4ff */
[----:B------:R-:W-:-:S04]  /*7310*/  IADD3 R111, P1, R111, UR6, RZ ;  /* 0x000000066f6f7c10 */ /* 0x000fc8000ff3e0ff */
        /* <DEDUP_REMOVED lines=15> */
[----:B---3--:R-:W-:Y:S02]  /*7410*/  LEA R143, P1, R15, R230, 0x3 ;  /* 0x000000e60f8f7211 */ /* 0x008fe400078218ff */
[----:B--2---:R-:W-:Y:S02]  /*7420*/  SHF.R.S32.HI R206, RZ, 0x1f, R90 ;  /* 0x0000001fffce7819 */ /* 0x004fe4000001145a */
[----:B----4-:R-:W-:Y:S02]  /*7430*/  SHF.R.S32.HI R205, RZ, 0x1f, R91 ;  /* 0x0000001fffcd7819 */ /* 0x010fe4000001145b */
[----:B------:R-:W-:Y:S02]  /*7440*/  SHF.R.S32.HI R204, RZ, 0x1f, R92 ;  /* 0x0000001fffcc7819 */ /* 0x000fe4000001145c */
[----:B------:R-:W-:-:S02]  /*7450*/  SHF.L.U64.HI R205, R91, 0x2, R205 ;  /* 0x000000025bcd7819 */ /* 0x000fc400000102cd */
[----:B------:R-:W-:Y:S02]  /*7460*/  SHF.R.S32.HI R207, RZ, 0x1f, R89 ;  /* 0x0000001fffcf7819 */ /* 0x000fe40000011459 */
[----:B------:R-:W-:Y:S02]  /*7470*/  SHF.L.U64.HI R204, R92, 0x2, R204 ;  /* 0x000000025ccc7819 */ /* 0x000fe400000102cc */
[----:B------:R-:W-:Y:S01]  /*7480*/  SHF.R.S32.HI R208, RZ, 0x1f, R88 ;  /* 0x0000001fffd07819 */ /* 0x000fe20000011458 */
[----:B------:R1:W5:Y:S01]  /*7490*/  LDL.LU R92, [R1+0x128] ;  /* 0x00012800015c7983 */ /* 0x0003620000300800 */
[----:B------:R-:W-:Y:S02]  /*74a0*/  SHF.L.U64.HI R206, R90, 0x2, R206 ;  /* 0x000000025ace7819 */ /* 0x000fe400000102ce */
[----:B------:R-:W-:Y:S01]  /*74b0*/  SHF.R.S32.HI R209, RZ, 0x1f, R23 ;  /* 0x0000001fffd17819 */ /* 0x000fe20000011417 */
[----:B------:R1:W5:Y:S01]  /*74c0*/  LDL.LU R91, [R1+0x124] ;  /* 0x00012400015b7983 */ /* 0x0003620000300800 */
[----:B------:R-:W-:-:S02]  /*74d0*/  SHF.L.U64.HI R207, R89, 0x2, R207 ;  /* 0x0000000259cf7819 */ /* 0x000fc400000102cf */
[----:B------:R-:W-:Y:S01]  /*74e0*/  SHF.R.S32.HI R211, RZ, 0x1f, R22 ;  /* 0x0000001fffd37819 */ /* 0x000fe20000011416 */
[----:B------:R1:W5:Y:S01]  /*74f0*/  LDL.LU R90, [R1+0x120] ;  /* 0x00012000015a7983 */ /* 0x0003620000300800 */
        /* <DEDUP_REMOVED lines=40> */
[----:B------:R-:W-:Y:S01]  /*7780*/  SHF.L.U64.HI R229, R2, 0x2, R229 ;  /* 0x0000000202e57819 */ /* 0x000fe200000102e5 */
[----:B------:R1:W5:Y:S01]  /*7790*/  LDL.LU R16, [R1+0xe8] ;  /* 0x0000e80001107983 */ /* 0x0003620000300800 */
[----:B------:R-:W-:-:S03]  /*77a0*/  SHF.L.U64.HI R230, R0, 0x2, R230 ;  /* 0x0000000200e67819 */ /* 0x000fc600000102e6 */
[----:B------:R1:W5:Y:S04]  /*77b0*/  LDL.LU R14, [R1+0xe4] ;  /* 0x0000e400010e7983 */ /* 0x0003680000300800 */
[----:B------:R1:W5:Y:S04]  /*77c0*/  LDL.LU R2, [R1+0xe0] ;  /* 0x0000e00001027983 */ /* 0x0003680000300800 */
[----:B------:R1:W5:Y:S01]  /*77d0*/  LDL.LU R0, [R1+0xdc] ;  /* 0x0000dc0001007983 */ /* 0x0003620000300800 */
        /* <DEDUP_REMOVED lines=20> */
[----:B------:R-:W-:Y:S02]  /*7920*/  IADD3 R133, P6, R133, UR6, RZ ;  /* 0x0000000685857c10 */ /* 0x000fe4000ffde0ff */
[----:B------:R-:W-:Y:S02]  /*7930*/  SHF.R.S32.HI R153, RZ, 0x1f, R232 ;  /* 0x0000001fff997819 */ /* 0x000fe400000114e8 */
[----:B------:R-:W-:Y:S02]  /*7940*/  IADD3.X R136, R136, UR7, RZ, P6, !PT ;  /* 0x0000000788887c10 */ /* 0x000fe4000b7fe4ff */
[----:B------:R-:W-:Y:S02]  /*7950*/  IADD3 R137, P6, R137, UR6, RZ ;  /* 0x0000000689897c10 */ /* 0x000fe4000ffde0ff */
[----:B------:R-:W-:-:S02]  /*7960*/  SHF.R.S32.HI R24, RZ, 0x1f, R217 ;  /* 0x0000001fff187819 */ /* 0x000fc400000114d9 */
[----:B------:R-:W-:Y:S02]  /*7970*/  IADD3.X R140, R140, UR7, RZ, P6, !PT ;  /* 0x000000078c8c7c10 */ /* 0x000fe4000b7fe4ff */
[----:B------:R-:W-:Y:S02]  /*7980*/  IADD3 R141, P6, R141, UR6, RZ ;  /* 0x000000068d8d7c10 */ /* 0x000fe4000ffde0ff */
[----:B------:R-:W-:Y:S02]  /*7990*/  SHF.R.S32.HI R146, RZ, 0x1f, R231 ;  /* 0x0000001fff927819 */ /* 0x000fe400000114e7 */
[----:B------:R-:W-:Y:S02]  /*79a0*/  LEA.HI R153, R153, R232, RZ, 0x6 ;  /* 0x000000e899997211 */ /* 0x000fe400078f30ff */
[----:B------:R-:W-:Y:S02]  /*79b0*/  SHF.L.U64.HI R24, R217, 0x2, R24 ;  /* 0x00000002d9187819 */ /* 0x000fe40000010218 */
[----:B------:R-:W-:Y:S01]  /*79c0*/  SHF.R.S32.HI R175, RZ, 0x1f, R15 ;  /* 0x0000001fffaf7819 */ /* 0x000fe2000001140f */
[----:B------:R-:W-:Y:S01]  /*79d0*/  IMAD.SHL.U32 R150, R156, 0x4, RZ ;  /* 0x000000049c967824 */ /* 0x000fe200078e00ff */
[----:B------:R-:W-:-:S02]  /*79e0*/  IADD3.X R145, R145, UR7, RZ, P6, !PT ;  /* 0x0000000791917c10 */ /* 0x000fc4000b7fe4ff */
[----:B------:R-:W-:Y:S02]  /*79f0*/  SHF.R.S32.HI R237, RZ, 0x1f, R142 ;  /* 0x0000001fffed7819 */ /* 0x000fe4000001148e */
[----:B------:R-:W-:Y:S02]  /*7a00*/  SHF.L.U64.HI R146, R231, 0x2, R146 ;  /* 0x00000002e7927819 */ /* 0x000fe40000010292 */
[----:B------:R-:W-:Y:S02]  /*7a10*/  SHF.L.U64.HI R149, R156, 0x2, R149 ;  /* 0x000000029c957819 */ /* 0x000fe40000010295 */
[----:B------:R-:W-:Y:S02]  /*7a20*/  SHF.R.S32.HI R236, RZ, 0x1f, R155 ;  /* 0x0000001fffec7819 */ /* 0x000fe4000001149b */
[----:B------:R-:W-:Y:S02]  /*7a30*/  SHF.R.S32.HI R153, RZ, 0x6, R153 ;  /* 0x00000006ff997819 */ /* 0x000fe40000011499 */
[----:B------:R-:W-:-:S02]  /*7a40*/  IADD3 R143, P6, R143, UR4, RZ ;  /* 0x000000048f8f7c10 */ /* 0x000fc4000ffde0ff */
[----:B------:R-:W-:Y:S02]  /*7a50*/  LEA.HI.X R148, R15, R24, R175, 0x3, P1 ;  /* 0x000000180f947211 */ /* 0x000fe400008f1caf */
[----:B------:R-:W-:Y:S02]  /*7a60*/  SHF.R.S32.HI R156, RZ, 0x1f, R164 ;  /* 0x0000001fff9c7819 */ /* 0x000fe400000114a4 */
[----:B------:R-:W-:Y:S02]  /*7a70*/  SHF.R.S32.HI R176, RZ, 0x1f, R165 ;  /* 0x0000001fffb07819 */ /* 0x000fe400000114a5 */
[----:B------:R-:W-:Y:S02]  /*7a80*/  SHF.R.S32.HI R177, RZ, 0x1f, R166 ;  /* 0x0000001fffb17819 */ /* 0x000fe400000114a6 */
[----:B------:R-:W-:Y:S02]  /*7a90*/  SHF.R.S32.HI R178, RZ, 0x1f, R10 ;  /* 0x0000001fffb27819 */ /* 0x000fe4000001140a */
[----:B------:R-:W-:-:S02]  /*7aa0*/  SHF.R.S32.HI R179, RZ, 0x1f, R167 ;  /* 0x0000001fffb37819 */ /* 0x000fc400000114a7 */
[----:B------:R-:W-:Y:S02]  /*7ab0*/  SHF.R.S32.HI R180, RZ, 0x1f, R168 ;  /* 0x0000001fffb47819 */ /* 0x000fe400000114a8 */
        /* <DEDUP_REMOVED lines=34> */
[----:B------:R-:W-:Y:S01]  /*7ce0*/  SHF.R.S32.HI R235, RZ, 0x1f, R159 ;  /* 0x0000001fffeb7819 */ /* 0x000fe2000001149f */
[----:B------:R-:W-:Y:S01]  /*7cf0*/  IMAD.MOV.U32 R147, RZ, RZ, 0x1 ;  /* 0x00000001ff937424 */ /* 0x000fe200078e00ff */
[----:B------:R-:W-:Y:S01]  /*7d00*/  SHF.L.U64.HI R237, R142, 0x2, R237 ;  /* 0x000000028eed7819 */ /* 0x000fe200000102ed */
[----:B------:R-:W-:Y:S01]  /*7d10*/  IMAD.MOV.U32 R151, RZ, RZ, -0x1 ;  /* 0xffffffffff977424 */ /* 0x000fe200078e00ff */
[----:B------:R-:W-:Y:S01]  /*7d20*/  SHF.L.U64.HI R236, R155, 0x2, R236 ;  /* 0x000000029bec7819 */ /* 0x000fe200000102ec */
[----:B------:R-:W-:Y:S01]  /*7d30*/  IMAD.MOV.U32 R142, RZ, RZ, RZ ;  /* 0x000000ffff8e7224 */ /* 0x000fe200078e00ff */
[----:B------:R-:W-:-:S02]  /*7d40*/  IADD3.X R148, R148, UR5, RZ, P6, !PT ;  /* 0x0000000594947c10 */ /* 0x000fc4000b7fe4ff */
        /* <DEDUP_REMOVED lines=22> */
[----:B------:R-:W-:Y:S02]  /*7eb0*/  SHF.L.U64.HI R175, R15, 0x2, R175 ;  /* 0x000000020faf7819 */ /* 0x000fe400000102af */
[----:B------:R-:W-:-:S02]  /*7ec0*/  CS2R R36, SRZ ;  /* 0x0000000000247805 */ /* 0x000fc4000001ff00 */
[----:B------:R-:W-:Y:S02]  /*7ed0*/  SHF.L.U64.HI R156, R164, 0x2, R156 ;  /* 0x00000002a49c7819 */ /* 0x000fe4000001029c */
[----:B------:R-:W-:Y:S02]  /*7ee0*/  CS2R R38, SRZ ;  /* 0x0000000000267805 */ /* 0x000fe4000001ff00 */
[----:B------:R-:W-:Y:S02]  /*7ef0*/  SHF.L.U64.HI R176, R165, 0x2, R176 ;  /* 0x00000002a5b07819 */ /* 0x000fe400000102b0 */
        /* <DEDUP_REMOVED lines=15> */
[----:B------:R-:W-:Y:S01]  /*7ff0*/  SHF.L.U64.HI R184, R171, 0x2, R184 ;  /* 0x00000002abb87819 */ /* 0x000fe200000102b8 */
[----:B------:R-:W-:Y:S01]  /*8000*/  VIADD R155, R153, 0xfffffffe ;  /* 0xfffffffe999b7836 */ /* 0x000fe20000000000 */
[----:B------:R-:W-:Y:S02]  /*8010*/  SHF.L.U64.HI R185, R172, 0x2, R185 ;  /* 0x00000002acb97819 */ /* 0x000fe400000102b9 */
[----:B------:R-:W-:Y:S02]  /*8020*/  SHF.L.U64.HI R186, R8, 0x2, R186 ;  /* 0x0000000208ba7819 */ /* 0x000fe400000102ba */
[----:B------:R-:W-:Y:S02]  /*8030*/  SHF.L.U64.HI R187, R173, 0x2, R187 ;  /* 0x00000002adbb7819 */ /* 0x000fe400000102bb */
[----:B------:R-:W-:Y:S02]  /*8040*/  SHF.L.U64.HI R188, R174, 0x2, R188 ;  /* 0x00000002aebc7819 */ /* 0x000fe400000102bc */
[----:B------:R-:W-:-:S02]  /*8050*/  SHF.L.U64.HI R189, R241, 0x2, R189 ;  /* 0x00000002f1bd7819 */ /* 0x000fc400000102bd */
[----:B------:R-:W-:Y:S02]  /*8060*/  SHF.L.U64.HI R190, R7, 0x2, R190 ;  /* 0x0000000207be7819 */ /* 0x000fe400000102be */
        /* <DEDUP_REMOVED lines=24> */
[----:B-1----:R-:W-:-:S07]  /*81f0*/  SHF.L.U64.HI R235, R159, 0x2, R235 ;  /* 0x000000029feb7819 */ /* 0x002fce00000102eb */
.L_x_1:
[----:B------:R-:W1:Y:S01]  /*8200*/  S2R R155, SR_CgaCtaId ;  /* 0x00000000009b7919 */ /* 0x000e620000008800 */
[----:B------:R-:W-:Y:S01]  /*8210*/  VIADD R151, R151, 0x1 ;  /* 0x0000000197977836 */ /* 0x000fe20000000000 */
[----:B------:R-:W-:Y:S01]  /*8220*/  MOV R159, 0x400 ;  /* 0x00000400009f7802 */ /* 0x000fe20000000f00 */
[----:B------:R-:W-:-:S04]  /*8230*/  DEPBAR.LE SB0, 0x2 ;  /* 0x000080800000791a */ /* 0x000fc80000000000 */
[----:B------:R-:W-:Y:S01]  /*8240*/  BAR.SYNC.DEFER_BLOCKING 0x0 ;  /* 0x0000000000007b1d */ /* 0x000fe20000010000 */
[----:B------:R-:W-:Y:S01]  /*8250*/  ISETP.GT.AND P1, PT, R151, 0x2, PT ;  /* 0x000000029700780c */ /* 0x000fe20003f24270 */
[----:B------:R-:W-:Y:S01]  /*8260*/  VIADD R238, R153, 0xfffffffe ;  /* 0xfffffffe99ee7836 */ /* 0x000fe20000000000 */
[----:B------:R-:W-:Y:S01]  /*8270*/  ISETP.GT.AND P6, PT, R144, RZ, PT ;  /* 0x000000ff9000720c */ /* 0x000fe20003fc4270 */
[----:B------:R-:W-:Y:S01]  /*8280*/  VIADD R147, R147, 0x1 ;  /* 0x0000000193937836 */ /* 0x000fe20000000000 */
[----:B------:R-:W-:Y:S01]  /*8290*/  SEL R151, R151, RZ, !P1 ;  /* 0x000000ff97977207 */ /* 0x000fe20004800000 */
[----:B------:R-:W-:Y:S01]  /*82a0*/  UMOV UR9, 0x40000040 ;  /* 0x4000004000097882 */ /* 0x000fe20000000000 */
[----:B------:R-:W-:Y:S01]  /*82b0*/  UMOV UR11, 0x40000040 ;  /* 0x40000040000b7882 */ /* 0x000fe20000000000 */
[----:B------:R-:W-:Y:S01]  /*82c0*/  WARPGROUP.ARRIVE ;  /* 0x00000000000079c5 */ /* 0x000fe20000000000 */
[----:B-1----:R-:W-:-:S05]  /*82d0*/  LEA R159, R155, R159, 0x18 ;  /* 0x0000009f9b9f7211 */ /* 0x002fca00078ec0ff */
[C-C-:B------:R-:W-:Y:S02]  /*82e0*/  IMAD R155, R151.reuse, 0x4000, R159.reuse ;  /* 0x00004000979b7824 */ /* 0x140fe400078e029f */
[----:B------:R-:W-:Y:S02]  /*82f0*/  IMAD R158, R151, 0x8000, R159 ;  /* 0x00008000979e7824 */ /* 0x000fe400078e029f */
[----:B------:R-:W-:-:S03]  /*8300*/  VIADD R155, R155, 0x18000 ;  /* 0x000180009b9b7836 */ /* 0x000fc60000000000 */
[----:B------:R-:W-:Y:S02]  /*8310*/  SHF.R.U32.HI R158, RZ, 0x4, R158 ;  /* 0x00000004ff9e7819 */ /* 0x000fe4000001169e */
[----:B------:R-:W-:Y:S02]  /*8320*/  SHF.R.U32.HI R155, RZ, 0x4, R155 ;  /* 0x00000004ff9b7819 */ /* 0x000fe4000001169b */
[----:B------:R-:W-:Y:S02]  /*8330*/  SGXT.U32 R158, R158, 0xe ;  /* 0x0000000e9e9e781a */ /* 0x000fe40000000000 */
[----:B------:R-:W-:Y:S02]  /*8340*/  SGXT.U32 R155, R155, 0xe ;  /* 0x0000000e9b9b781a */ /* 0x000fe40000000000 */
[----:B------:R-:W-:Y:S02]  /*8350*/  R2UR UR8, R158 ;  /* 0x000000009e0872ca */ /* 0x000fe400000e0000 */
[----:B------:R-:W-:-:S02]  /*8360*/  R2UR UR10, R155 ;  /* 0x000000009b0a72ca */ /* 0x000fc400000e0000 */
[----:B------:R-:W-:-:S04]  /*8370*/  IADD3 R158, P1, R158, 0x2, RZ ;  /* 0x000000029e9e7810 */ /* 0x000fc80007f3e0ff */
[----:B------:R-:W-:Y:S01]  /*8380*/  R2UR UR4, R158 ;  /* 0x000000009e0472ca */ /* 0x000fe200000e0000 */
[----:B------:R-:W-:-:S05]  /*8390*/  IMAD.MOV.U32 R158, RZ, RZ, RZ ;  /* 0x000000ffff9e7224 */ /* 0x000fca00078e00ff */
[----:B------:R-:W-:Y:S01]  /*83a0*/  IADD3.X R158, R158, 0x40000040, RZ, P1, !PT ;  /* 0x400000409e9e7810 */ /* 0x000fe20000ffe4ff */
[----:B------:R-:W-:Y:S01]  /*83b0*/  HGMMA.64x64x8.F32.TF32 R56, gdesc[UR8], R56 ;  /* 0x04e00000083879f0 */ /* 0x000fe20008702838 */
[----:B------:R-:W-:Y:S02]  /*83c0*/  IADD3 R155, P1, R155, 0x2, RZ ;  /* 0x000000029b9b7810 */ /* 0x000fe40007f3e0ff */
[----:B------:R-:W-:Y:S01]  /*83d0*/  R2UR UR5, R158 ;  /* 0x000000009e0572ca */ /* 0x000fe200000e0000 */
[----:B------:R-:W-:Y:S01]  /*83e0*/  IMAD.MOV.U32 R158, RZ, RZ, RZ ;  /* 0x000000ffff9e7224 */ /* 0x000fe200078e00ff */
[----:B------:R-:W-:Y:S02]  /*83f0*/  R2UR UR6, R155 ;  /* 0x000000009b0672ca */ /* 0x000fe400000e0000 */
[----:B------:R-:W-:Y:S02]  /*8400*/  SEL R155, RZ, 0x4, !P6 ;  /* 0x00000004ff9b7807 */ /* 0x000fe40007000000 */
[----:B------:R-:W-:-:S02]  /*8410*/  IADD3.X R158, R158, 0x40000040, RZ, P1, !PT ;  /* 0x400000409e9e7810 */ /* 0x000fc40000ffe4ff */
[----:B------:R-:W-:Y:S02]  /*8420*/  ISETP.GE.AND P1, PT, R142, R238, PT ;  /* 0x000000ee8e00720c */ /* 0x000fe40003f26270 */
[----:B------:R-:W-:Y:S01]  /*8430*/  R2UR UR7, R158 ;  /* 0x000000009e0772ca */ /* 0x000fe200000e0000 */
[----:B------:R-:W-:Y:S01]  /*8440*/  IMAD.MOV.U32 R158, RZ, RZ, R143 ;  /* 0x000000ffff9e7224 */ /* 0x000fe200078e008f */
[----:B------:R-:W-:Y:S01]  /*8450*/  ISETP.GT.AND P6, PT, R147, 0x2, PT ;  /* 0x000000029300780c */ /* 0x000fe20003fc4270 */
[----:B------:R-:W-:Y:S01]  /*8460*/  UIADD3.64 UR24, UR4, 0x2, URZ ;  /* 0x0000000204187897 */ /* 0x000fe2000fffe03f */
[----:B------:R-:W-:Y:S01]  /*8470*/  SEL R155, R155, RZ, !P1 ;  /* 0x000000ff9b9b7207 */ /* 0x000fe20004800000 */
[----:B------:R-:W-:Y:S01]  /*8480*/  UIADD3.64 UR28, UR4, 0x4, URZ ;  /* 0x00000004041c7897 */ /* 0x000fe2000fffe03f */
[----:B------:R-:W-:Y:S01]  /*8490*/  SEL R147, R147, RZ, !P6 ;  /* 0x000000ff93937207 */ /* 0x000fe20007000000 */
[----:B------:R-:W-:Y:S01]  /*84a0*/  UIADD3.64 UR32, UR4, 0x3fe, URZ ;  /* 0x000003fe04207897 */ /* 0x000fe2000fffe03f */
[----:B------:R-:W-:Y:S01]  /*84b0*/  ISETP.NE.U32.AND P6, PT, R155, RZ, PT ;  /* 0x000000ff9b00720c */ /* 0x000fe20003fc5070 */
[----:B------:R-:W-:-:S02]  /*84c0*/  UIADD3.64 UR36, UR4, 0x400, URZ ;  /* 0x0000040004247897 */ /* 0x000fc4000fffe03f */
[----:B------:R-:W-:Y:S01]  /*84d0*/  UIADD3.64 UR20, UR4, 0x402, URZ ;  /* 0x0000040204147897 */ /* 0x000fe2000fffe03f */
[----:B------:R-:W-:Y:S01]  /*84e0*/  IMAD R155, R147, 0x8000, R159 ;  /* 0x00008000939b7824 */ /* 0x000fe200078e029f */
[----:B------:R-:W-:Y:S01]  /*84f0*/  UIADD3.64 UR26, UR6, 0x2, URZ ;  /* 0x00000002061a7897 */ /* 0x000fe2000fffe03f */
[----:B------:R-:W-:Y:S01]  /*8500*/  IMAD.MOV.U32 R159, RZ, RZ, R148 ;  /* 0x000000ffff9f7224 */ /* 0x000fe200078e0094 */
[----:B------:R-:W-:Y:S01]  /*8510*/  UIADD3.64 UR30, UR6, 0x4, URZ ;  /* 0x00000004061e7897 */ /* 0x000fe2000fffe03f */
[----:B-----5:R-:W-:Y:S01]  /*8520*/  IMAD.IADD R238, R2, 0x1, R155 ;  /* 0x0000000102ee7824 */ /* 0x020fe200078e029b */
[----:B------:R-:W-:Y:S02]  /*8530*/  UIADD3.64 UR34, UR6, 0x1fe, URZ ;  /* 0x000001fe06227897 */ /* 0x000fe4000fffe03f */
[----:B------:R-:W-:Y:S02]  /*8540*/  UIADD3.64 UR38, UR6, 0x200, URZ ;  /* 0x0000020006267897 */ /* 0x000fe4000fffe03f */
[----:B------:R-:W-:-:S02]  /*8550*/  UIADD3.64 UR22, UR6, 0x202, URZ ;  /* 0x0000020206167897 */ /* 0x000fc4000fffe03f */
[----:B------:R-:W-:Y:S02]  /*8560*/  UIADD3.64 UR16, UR4, 0x404, URZ ;  /* 0x0000040404107897 */ /* 0x000fe4000fffe03f */
[----:B------:R-:W-:Y:S02]  /*8570*/  UIADD3.64 UR18, UR6, 0x204, URZ ;  /* 0x0000020406127897 */ /* 0x000fe4000fffe03f */
[----:B------:R-:W-:Y:S02]  /*8580*/  UIADD3.64 UR8, UR4, 0x1fe, URZ ;  /* 0x000001fe04087897 */ /* 0x000fe4000fffe03f */
[----:B------:R-:W-:Y:S04]  /*8590*/  HGMMA.64x64x8.F32.TF32 R56, gdesc[UR4], R56 ;  /* 0x04e00000043879f0 */ /* 0x000fe80008702838 */
[----:B------:R-:W-:Y:S01]  /*85a0*/  HGMMA.64x64x8.F32.TF32 R56, gdesc[UR24], R56 ;  /* 0x04e00000183879f0 */ /* 0x000fe20008702838 */
[----:B------:R-:W-:-:S03]  /*85b0*/  UIADD3.64 UR24, UR4, 0x202, URZ ;  /* 0x0000020204187897 */ /* 0x000fc6000fffe03f */
        /* <DEDUP_REMOVED lines=8> */
[----:B------:R-:W-:Y:S04]  /*8640*/  HGMMA.64x64x8.F32.TF32 R56, gdesc[UR16], R56 ;  /* 0x04e00000103879f0 */ /* 0x000fe80008702838 */
[----:B------:R-:W-:Y:S01]  /*8650*/  HGMMA.64x64x8.F32.TF32 R24, gdesc[UR8], R24 ;  /* 0x04e00000081879f0 */ /* 0x000fe20008702818 */
[----:B------:R-:W-:Y:S01]  /*8660*/  UIADD3.64 UR8, UR4, 0x200, URZ ;  /* 0x0000020004087897 */ /* 0x000fe2000fffe03f */
[----:B------:R-:W-:Y:S01]  /*8670*/  UMOV UR10, UR6 ;  /* 0x00000006000a7c82 */ /* 0x000fe20008000000 */
[----:B------:R-:W-:Y:S01]  /*8680*/  UMOV UR11, UR7 ;  /* 0x00000007000b7c82 */ /* 0x000fe20008000000 */
[----:B------:R-:W-:Y:S01]  /*8690*/  UIADD3.64 UR4, UR4, 0x604, URZ ;  /* 0x0000060404047897 */ /* 0x000fe2000fffe03f */
[----:B------:R-:W-:Y:S01]  /*86a0*/  UMOV UR6, UR18 ;  /* 0x0000001200067c82 */ /* 0x000fe20008000000 */
[----:B------:R-:W-:-:S04]  /*86b0*/  UMOV UR7, UR19 ;  /* 0x0000001300077c82 */ /* 0x000fc80008000000 */
[----:B------:R-:W-:Y:S04]  /*86c0*/  HGMMA.64x64x8.F32.TF32 R24, gdesc[UR8], R24 ;  /* 0x04e00000081879f0 */ /* 0x000fe80008702818 */
[----:B------:R-:W-:Y:S04]  /*86d0*/  HGMMA.64x64x8.F32.TF32 R24, gdesc[UR24], R24 ;  /* 0x04e00000181879f0 */ /* 0x000fe80008702818 */
[----:B------:R-:W-:Y:S04]  /*86e0*/  HGMMA.64x64x8.F32.TF32 R24, gdesc[UR28], R24 ;  /* 0x04e000001c1879f0 */ /* 0x000fe80008702818 */
[----:B------:R-:W-:Y:S04]  /*86f0*/  HGMMA.64x64x8.F32.TF32 R24, gdesc[UR32], R24 ;  /* 0x04e00000201879f0 */ /* 0x000fe80008702818 */
[----:B------:R-:W-:Y:S04]  /*8700*/  HGMMA.64x64x8.F32.TF32 R24, gdesc[UR36], R24 ;  /* 0x04e00000241879f0 */ /* 0x000fe80008702818 */
[----:B------:R-:W-:Y:S04]  /*8710*/  HGMMA.64x64x8.F32.TF32 R24, gdesc[UR20], R24 ;  /* 0x04e00000141879f0 */ /* 0x000fe80008702818 */
[----:B------:R-:W-:Y:S03]  /*8720*/  HGMMA.64x64x8.F32.TF32 R24, gdesc[UR4], R24, gsb0 ;  /* 0x04e00000041879f0 */ /* 0x000fe60008002818 */
[----:B------:R-:W-:-:S02]  /*8730*/  WARPGROUP.DEPBAR.LE gsb0, 0x1 ;  /* 0x00008000000079c5 */ /* 0x000fc40000010100 */
[----:B------:R-:W-:Y:S06]  /*8740*/  BAR.SYNC.DEFER_BLOCKING 0x0 ;  /* 0x0000000000007b1d */ /* 0x000fec0000010000 */
[----:B------:R-:W-:Y:S01]  /*8750*/  @!PT LDS RZ, [RZ] ;  /* 0x00000000fffff984 */ /* 0x000fe20000000800 */
[----:B------:R-:W-:Y:S01]  /*8760*/  @!PT LDS RZ, [RZ] ;  /* 0x00000000fffff984 */ /* 0x000fe20000000800 */
[----:B------:R-:W-:Y:S01]  /*8770*/  @!PT LDS RZ, [RZ] ;  /* 0x00000000fffff984 */ /* 0x000fe20000000800 */
[----:B------:R1:W-:Y:S01]  /*8780*/  LDGSTS.E [R238], desc[UR12][R158.64], P6 ;  /* 0x000000009eee7fae */ /* 0x0003e2000b12184c */
[----:B------:R-:W-:-:S04]  /*8790*/  ISETP.GT.AND P6, PT, R144, 0x1, PT ;  /* 0x000000019000780c */ /* 0x000fc80003fc4270 */
[----:B------:R-:W-:-:S04]  /*87a0*/  SEL R252, RZ, 0x4, !P6 ;  /* 0x00000004fffc7807 */ /* 0x000fc80007000000 */
[----:B------:R-:W-:Y:S02]  /*87b0*/  SEL R252, R252, RZ, !P1 ;  /* 0x000000fffcfc7207 */ /* 0x000fe40004800000 */
[----:B-1----:R-:W-:-:S05]  /*87c0*/  IADD3 R158, P6, R3, R143, RZ ;  /* 0x0000008f039e7210 */ /* 0x002fca0007fde0ff */
[----:B------:R-:W-:Y:S01]  /*87d0*/  IMAD.X R159, R148, 0x1, R237, P6 ;  /* 0x00000001949f7824 */ /* 0x000fe200030e06ed */
[----:B------:R-:W-:-:S13]  /*87e0*/  ISETP.NE.U32.AND P6, PT, R252, RZ, PT ;  /* 0x000000fffc00720c */ /* 0x000fda0003fc5070 */
[----:B------:R1:W-:Y:S04]  /*87f0*/  LDGSTS.E [R238+0x4], desc[UR12][R158.64], P6 ;  /* 0x000040009eee7fae */ /* 0x0003e8000b12184c */
[----:B------:R-:W1:Y:S01]  /*8800*/  LDL R159, [R1+0x60] ;  /* 0x00006000019f7983 */ /* 0x000e620000100800 */
[----:B------:R-:W-:-:S04]  /*8810*/  ISETP.GT.AND P6, PT, R144, 0x2, PT ;  /* 0x000000029000780c */ /* 0x000fc80003fc4270 */
[----:B------:R-:W-:-:S04]  /*8820*/  SEL R252, RZ, 0x4, !P6 ;  /* 0x00000004fffc7807 */ /* 0x000fc80007000000 */
[----:B------:R-:W-:Y:S02]  /*8830*/  SEL R252, R252, RZ, !P1 ;  /* 0x000000fffcfc7207 */ /* 0x000fe40004800000 */
[----:B-1----:R-:W-:-:S05]  /*8840*/  LEA R158, P6, R159, R143, 0x2 ;  /* 0x0000008f9f9e7211 */ /* 0x002fca00078c10ff */
        /* <DEDUP_REMOVED lines=27> */
[----:B------:R-:W1:Y:S01]  /*8a00*/  LDL R159, [R1] ;  /* 0x00000000019f7983 */ /* 0x000e620000100800 */
[----:B------:R-:W-:-:S04]  /*8a10*/  ISETP.GT.AND P6, PT, R144, 0x22, PT ;  /* 0x000000229000780c */ /* 0x000fc80003fc4270 */
[----:B------:R-:W-:-:S04]  /*8a20*/  SEL R252, RZ, 0x4, !P6 ;  /* 0x00000004fffc7807 */ /* 0x000fc80007000000 */
[----:B------:R-:W-:Y:S02]  /*8a30*/  SEL R252, R252, RZ, !P1 ;  /* 0x000000fffcfc7207 */ /* 0x000fe40004800000 */
[----:B-1----:R-:W-:-:S05]  /*8a40*/  LEA R158, P6, R159, R143, 0x2 ;  /* 0x0000008f9f9e7211 */ /* 0x002fca00078c10ff */
[----:B------:R-:W-:Y:S01]  /*8a50*/  IMAD.X R159, R148, 0x1, R204, P6 ;  /* 0x00000001949f7824 */ /* 0x000fe200030e06cc */
[----:B------:R-:W-:-:S13]  /*8a60*/  ISETP.NE.U32.AND P6, PT, R252, RZ, PT ;  /* 0x000000fffc00720c */ /* 0x000fda0003fc5070 */
[----:B------:R1:W-:Y:S01]  /*8a70*/  LDGSTS.E [R238+0x4008], desc[UR12][R158.64], P6 ;  /* 0x040080009eee7fae */ /* 0x0003e2000b12184c */
[----:B------:R-:W-:-:S04]  /*8a80*/  ISETP.GT.AND P6, PT, R144, 0x23, PT ;  /* 0x000000239000780c */ /* 0x000fc80003fc4270 */
[----:B------:R-:W-:-:S04]  /*8a90*/  SEL R252, RZ, 0x4, !P6 ;  /* 0x00000004fffc7807 */ /* 0x000fc80007000000 */
[----:B------:R-:W-:Y:S02]  /*8aa0*/  SEL R252, R252, RZ, !P1 ;  /* 0x000000fffcfc7207 */ /* 0x000fe40004800000 */
[----:B-1----:R-:W-:-:S05]  /*8ab0*/  LEA R158, P6, R251, R143, 0x2 ;  /* 0x0000008ffb9e7211 */ /* 0x002fca00078c10ff */
[----:B------:R-:W-:Y:S01]  /*8ac0*/  IMAD.X R159, R148, 0x1, R203, P6 ;  /* 0x00000001949f7824 */ /* 0x000fe200030e06cb */
[----:B------:R-:W-:Y:S02]  /*8ad0*/  ISETP.NE.U32.AND P6, PT, R252, RZ, PT ;  /* 0x000000fffc00720c */ /* 0x000fe40003fc5070 */
[----:B------:R-:W-:-:S11]  /*8ae0*/  LOP3.LUT R252, R2, 0x10, RZ, 0x3c, !PT ;  /* 0x0000001002fc7812 */ /* 0x000fd600078e3cff */
[----:B------:R1:W-:Y:S01]  /*8af0*/  LDGSTS.E [R238+0x400c], desc[UR12][R158.64], P6 ;  /* 0x0400c0009eee7fae */ /* 0x0003e2000b12184c */
[----:B------:R-:W-:-:S04]  /*8b00*/  ISETP.GT.AND P6, PT, R144, 0x4, PT ;  /* 0x000000049000780c */ /* 0x000fc80003fc4270 */
[----:B-1----:R-:W-:Y:S02]  /*8b10*/  SEL R238, RZ, 0x4, !P6 ;  /* 0x00000004ffee7807 */ /* 0x002fe40007000000 */
[----:B------:R-:W-:Y:S02]  /*8b20*/  LEA R158, P6, R3, R143, 0x2 ;  /* 0x0000008f039e7211 */ /* 0x000fe400078c10ff */
[----:B------:R-:W-:-:S03]  /*8b30*/  SEL R238, R238, RZ, !P1 ;  /* 0x000000ffeeee7207 */ /* 0x000fc60004800000 */
[----:B------:R-:W-:Y:S01]  /*8b40*/  IMAD.X R159, R148, 0x1, R234, P6 ;  /* 0x00000001949f7824 */ /* 0x000fe200030e06ea */
[----:B------:R-:W-:Y:S01]  /*8b50*/  ISETP.NE.U32.AND P6, PT, R238, RZ, PT ;  /* 0x000000ffee00720c */ /* 0x000fe20003fc5070 */
[----:B------:R-:W-:-:S12]  /*8b60*/  IMAD.IADD R238, R252, 0x1, R155 ;  /* 0x00000001fcee7824 */ /* 0x000fd800078e029b */
[----:B------:R1:W-:Y:S04]  /*8b70*/  LDGSTS.E [R238], desc[UR12][R158.64], P6 ;  /* 0x000000009eee7fae */ /* 0x0003e8000b12184c */
        /* <DEDUP_REMOVED lines=51> */
[----:B------:R1:W-:Y:S04]  /*8eb0*/  LDGSTS.E [R238+0x400c], desc[UR12][R158.64], P6 ;  /* 0x0400c0009eee7fae */ /* 0x0003e8000b12184c */
[----:B------:R-:W2:Y:S01]  /*8ec0*/  LDL R159, [R1+0x4c] ;  /* 0x00004c00019f7983 */ /* 0x000ea20000100800 */
[----:B------:R-:W-:Y:S02]  /*8ed0*/  ISETP.GT.AND P6, PT, R144, 0x8, PT ;  /* 0x000000089000780c */ /* 0x000fe40003fc4270 */
[----:B------:R-:W-:Y:S02]  /*8ee0*/  LOP3.LUT R252, R2, 0x20, RZ, 0x3c, !PT ;  /* 0x0000002002fc7812 */ /* 0x000fe400078e3cff */
[----:B-1----:R-:W-:-:S04]  /*8ef0*/  SEL R238, RZ, 0x4, !P6 ;  /* 0x00000004ffee7807 */ /* 0x002fc80007000000 */
[----:B------:R-:W-:Y:S02]  /*8f00*/  SEL R238, R238, RZ, !P1 ;  /* 0x000000ffeeee7207 */ /* 0x000fe40004800000 */
[----:B--2---:R-:W-:-:S05]  /*8f10*/  LEA R158, P6, R159, R143, 0x2 ;  /* 0x0000008f9f9e7211 */ /* 0x004fca00078c10ff */
        /* <DEDUP_REMOVED lines=187> */
[----:B------:R1:W-:Y:S01]  /*9ad0*/  LDGSTS.E [R238], desc[UR12][R158.64], P6 ;  /* 0x000000009eee7fae */ /* 0x0003e2000b12184c */
        /* <DEDUP_REMOVED lines=109> */
[----:B------:R-:W-:-:S05]  /*a1b0*/  LOP3.LUT R252, R2, 0x70, RZ, 0x3c, !PT ;  /* 0x0000007002fc7812 */ /* 0x000fca00078e3cff */
[----:B------:R-:W-:Y:S02]  /*a1c0*/  IMAD.IADD R155, R252, 0x1, R155 ;  /* 0x00000001fc9b7824 */ /* 0x000fe400078e029b */
[----:B------:R-:W2:Y:S04]  /*a1d0*/  LDL R252, [R1+0xc] ;  /* 0x00000c0001fc7983 */ /* 0x000ea80000100800 */
[----:B------:R1:W-:Y:S01]  /*a1e0*/  LDGSTS.E [R238+0x400c], desc[UR12][R158.64], P6 ;  /* 0x0400c0009eee7fae */ /* 0x0003e2000b12184c */
[----:B------:R-:W-:-:S04]  /*a1f0*/  ISETP.GT.AND P6, PT, R144, 0x1c, PT ;  /* 0x0000001c9000780c */ /* 0x000fc80003fc4270 */
[----:B-1----:R-:W-:Y:S02]  /*a200*/  SEL R238, RZ, 0x4, !P6 ;  /* 0x00000004ffee7807 */ /* 0x002fe40007000000 */
[----:B------:R-:W-:Y:S02]  /*a210*/  LEA R158, P6, R162, R143, 0x2 ;  /* 0x0000008fa29e7211 */ /* 0x000fe400078c10ff */
[----:B------:R-:W-:-:S03]  /*a220*/  SEL R238, R238, RZ, !P1 ;  /* 0x000000ffeeee7207 */ /* 0x000fc60004800000 */
[----:B------:R-:W-:Y:S01]  /*a230*/  IMAD.X R159, R148, 0x1, R210, P6 ;  /* 0x00000001949f7824 */ /* 0x000fe200030e06d2 */
[----:B------:R-:W-:-:S13]  /*a240*/  ISETP.NE.U32.AND P6, PT, R238, RZ, PT ;  /* 0x000000ffee00720c */ /* 0x000fda0003fc5070 */
        /* <DEDUP_REMOVED lines=20> */
[----:B--2---:R-:W-:-:S05]  /*a390*/  LEA R158, P6, R252, R143, 0x2 ;  /* 0x0000008ffc9e7211 */ /* 0x004fca00078c10ff */
        /* <DEDUP_REMOVED lines=22> */
[----:B------:R-:W-:Y:S01]  /*a500*/  ISETP.NE.U32.AND P6, PT, R238, RZ, PT ;  /* 0x000000ffee00720c */ /* 0x000fe20003fc5070 */
[----:B------:R-:W1:-:S12]  /*a510*/  S2R R252, SR_TID.X ;  /* 0x0000000000fc7919 */ /* 0x000e580000002100 */
[----:B------:R2:W-:Y:S01]  /*a520*/  LDGSTS.E [R155+0x4008], desc[UR12][R158.64], P6 ;  /* 0x040080009e9b7fae */ /* 0x0005e2000b12184c */
[----:B------:R-:W-:-:S04]  /*a530*/  ISETP.GT.AND P6, PT, R144, 0x3f, PT ;  /* 0x0000003f9000780c */ /* 0x000fc80003fc4270 */
[----:B------:R-:W-:-:S04]  /*a540*/  SEL R238, RZ, 0x4, !P6 ;  /* 0x00000004ffee7807 */ /* 0x000fc80007000000 */
[----:B------:R-:W-:Y:S02]  /*a550*/  SEL R238, R238, RZ, !P1 ;  /* 0x000000ffeeee7207 */ /* 0x000fe40004800000 */
[----:B--2---:R-:W-:-:S05]  /*a560*/  LEA R158, P6, R164, R143, 0x2 ;  /* 0x0000008fa49e7211 */ /* 0x004fca00078c10ff */
[----:B------:R-:W-:Y:S01]  /*a570*/  IMAD.X R159, R148, 0x1, R156, P6 ;  /* 0x00000001949f7824 */ /* 0x000fe200030e069c */
[----:B------:R-:W-:Y:S02]  /*a580*/  ISETP.NE.U32.AND P6, PT, R238, RZ, PT ;  /* 0x000000ffee00720c */ /* 0x000fe40003fc5070 */
[----:B------:R-:W2:Y:S01]  /*a590*/  S2R R238, SR_CgaCtaId ;  /* 0x0000000000ee7919 */ /* 0x000ea20000008800 */
[----:B-1----:R-:W-:-:S10]  /*a5a0*/  LOP3.LUT R252, R252, 0x3f, RZ, 0xc0, !PT ;  /* 0x0000003ffcfc7812 */ /* 0x002fd400078ec0ff */
[----:B------:R1:W-:Y:S01]  /*a5b0*/  LDGSTS.E [R155+0x400c], desc[UR12][R158.64], P6 ;  /* 0x0400c0009e9b7fae */ /* 0x0003e2000b12184c */
[----:B------:R-:W-:Y:S02]  /*a5c0*/  ISETP.GE.AND P6, PT, R252, R144, PT ;  /* 0x00000090fc00720c */ /* 0x000fe40003fc6270 */
[----:B------:R-:W-:Y:S01]  /*a5d0*/  MOV R252, 0x400 ;  /* 0x0000040000fc7802 */ /* 0x000fe20000000f00 */
[----:B------:R-:W0:Y:S01]  /*a5e0*/  LDGDEPBAR ;  /* 0x00000000000079af */ /* 0x000e220000000000 */
[----:B-1----:R-:W-:-:S04]  /*a5f0*/  SEL R155, RZ, 0x4, P6 ;  /* 0x00000004ff9b7807 */ /* 0x002fc80003000000 */
[----:B------:R-:W-:-:S04]  /*a600*/  SEL R155, R155, RZ, !P1 ;  /* 0x000000ff9b9b7207 */ /* 0x000fc80004800000 */
[----:B------:R-:W-:Y:S02]  /*a610*/  ISETP.NE.U32.AND P1, PT, R155, RZ, PT ;  /* 0x000000ff9b00720c */ /* 0x000fe40003f25070 */
[----:B--2---:R-:W-:Y:S02]  /*a620*/  LEA R252, R238, R252, 0x18 ;  /* 0x000000fceefc7211 */ /* 0x004fe400078ec0ff */
[----:B------:R-:W-:-:S03]  /*a630*/  IADD3 R158, P6, R14, R141, RZ ;  /* 0x0000008d0e9e7210 */ /* 0x000fc60007fde0ff */
[----:B------:R-:W-:Y:S02]  /*a640*/  IMAD R155, R147, 0x4000, R252 ;  /* 0x00004000939b7824 */ /* 0x000fe400078e02fc */
[----:B------:R-:W-:Y:S02]  /*a650*/  IMAD.X R159, R145, 0x1, R146, P6 ;  /* 0x00000001919f7824 */ /* 0x000fe400030e0692 */
[----:B------:R-:W-:-:S05]  /*a660*/  IMAD.IADD R238, R0, 0x1, R155 ;  /* 0x0000000100ee7824 */ /* 0x000fca00078e029b */
[----:B------:R1:W-:Y:S02]  /*a670*/  LDGSTS.E [R238+0x18000], desc[UR12][R158.64], P1 ;  /* 0x180000009eee7fae */ /* 0x0003e4000892184c */
[----:B-1----:R-:W-:-:S05]  /*a680*/  IADD3 R158, P6, R14, R133, RZ ;  /* 0x000000850e9e7210 */ /* 0x002fca0007fde0ff */
[----:B------:R-:W-:-:S05]  /*a690*/  IMAD.X R159, R136, 0x1, R146, P6 ;  /* 0x00000001889f7824 */ /* 0x000fca00030e0692 */
        /* <DEDUP_REMOVED lines=15> */
[----:B------:R1:W-:Y:S01]  /*a790*/  LDGSTS.E [R238+0x19800], desc[UR12][R158.64], P1 ;  /* 0x198000009eee7fae */ /* 0x0003e2000892184c */
[----:B------:R-:W-:Y:S02]  /*a7a0*/  LOP3.LUT R252, R0, 0x20, RZ, 0x3c, !PT ;  /* 0x0000002000fc7812 */ /* 0x000fe400078e3cff */
[----:B-1----:R-:W-:-:S05]  /*a7b0*/  IADD3 R158, P6, R14, R21, RZ ;  /* 0x000000150e9e7210 */ /* 0x002fca0007fde0ff */
[----:B------:R-:W-:-:S05]  /*a7c0*/  IMAD.X R159, R88, 0x1, R146, P6 ;  /* 0x00000001589f7824 */ /* 0x000fca00030e0692 */
[----:B------:R1:W-:Y:S02]  /*a7d0*/  LDGSTS.E [R238+0x19c00], desc[UR12][R158.64], P1 ;  /* 0x19c000009eee7fae */ /* 0x0003e4000892184c */
[----:B-1----:R-:W-:Y:S01]  /*a7e0*/  IADD3 R158, P6, R14, R139, RZ ;  /* 0x0000008b0e9e7210 */ /* 0x002fe20007fde0ff */
[----:B------:R-:W-:-:S04]  /*a7f0*/  IMAD.IADD R238, R252, 0x1, R155 ;  /* 0x00000001fcee7824 */ /* 0x000fc800078e029b */
        /* <DEDUP_REMOVED lines=49> */
[----:B------:R1:W-:Y:S01]  /*ab10*/  LDGSTS.E [R238+0x19e00], desc[UR12][R158.64], P1 ;  /* 0x19e000009eee7fae */ /* 0x0003e2000892184c */
[----:B------:R-:W-:Y:S01]  /*ab20*/  IMAD.IADD R155, R252, 0x1, R155 ;  /* 0x00000001fc9b7824 */ /* 0x000fe200078e029b */
        /* <DEDUP_REMOVED lines=24> */
[-C--:B------:R-:W-:Y:S02]  /*acb0*/  IADD3 R17, P1, R17, R150.reuse, RZ ;  /* 0x0000009611117210 */ /* 0x080fe40007f3e0ff */
[-C--:B------:R-:W-:Y:S01]  /*acc0*/  IADD3 R154, P6, R154, R150.reuse, RZ ;  /* 0x000000969a9a7210 */ /* 0x080fe20007fde0ff */
[----:B------:R-:W-:Y:S01]  /*acd0*/  VIADD R142, R142, 0x1 ;  /* 0x000000018e8e7836 */ /* 0x000fe20000000000 */
[----:B------:R-:W0:Y:S01]  /*ace0*/  LDGDEPBAR ;  /* 0x00000000000079af */ /* 0x000e220000000000 */
[--C-:B------:R-:W-:Y:S01]  /*acf0*/  IMAD.X R20, R20, 0x1, R149.reuse, P1 ;  /* 0x0000000114147824 */ /* 0x100fe200008e0695 */
[----:B------:R-:W-:Y:S01]  /*ad00*/  IADD3 R21, P1, R21, R150, RZ ;  /* 0x0000009615157210 */ /* 0x000fe20007f3e0ff */
[----:B------:R-:W-:-:S04]  /*ad10*/  IMAD.X R18, R18, 0x1, R149, P6 ;  /* 0x0000000112127824 */ /* 0x000fc800030e0695 */
[----:B------:R-:W-:Y:S01]  /*ad20*/  IMAD.X R88, R88, 0x1, R149, P1 ;  /* 0x0000000158587824 */ /* 0x000fe200008e0695 */
[-C--:B------:R-:W-:Y:S02]  /*ad30*/  IADD3 R89, P1, R89, R150.reuse, RZ ;  /* 0x0000009659597210 */ /* 0x080fe40007f3e0ff */
[----:B------:R-:W-:-:S03]  /*ad40*/  IADD3 R19, P6, R19, R150, RZ ;  /* 0x0000009613137210 */ /* 0x000fc60007fde0ff */
[--C-:B------:R-:W-:Y:S01]  /*ad50*/  IMAD.X R92, R92, 0x1, R149.reuse, P1 ;  /* 0x000000015c5c7824 */ /* 0x100fe200008e0695 */
[-C--:B------:R-:W-:Y:S01]  /*ad60*/  IADD3 R93, P1, R93, R150.reuse, RZ ;  /* 0x000000965d5d7210 */ /* 0x080fe20007f3e0ff */
[----:B------:R-:W-:Y:S01]  /*ad70*/  IMAD.X R22, R22, 0x1, R149, P6 ;  /* 0x0000000116167824 */ /* 0x000fe200030e0695 */
        /* <DEDUP_REMOVED lines=50> */
[----:B------:R-:W-:Y:S01]  /*b0a0*/  ISETP.NE.U32.AND P1, PT, R153, R142, PT ;  /* 0x0000008e9900720c */ /* 0x000fe20003f25070 */
[----:B------:R-:W-:Y:S01]  /*b0b0*/  IMAD.X R138, R138, 0x1, R149, P6 ;  /* 0x000000018a8a7824 */ /* 0x000fe200030e0695 */
[----:B------:R-:W-:-:S05]  /*b0c0*/  IADD3 R139, P6, R139, R150, RZ ;  /* 0x000000968b8b7210 */ /* 0x000fca0007fde0ff */
[----:B------:R-:W-:Y:S01]  /*b0d0*/  IMAD.X R152, R152, 0x1, R149, P6 ;  /* 0x0000000198987824 */ /* 0x000fe200030e0695 */
[----:B------:R-:W-:Y:S01]  /*b0e0*/  LEA R143, P6, R15, R143, 0x2 ;  /* 0x0000008f0f8f7211 */ /* 0x000fe200078c10ff */
[----:B------:R-:W-:-:S04]  /*b0f0*/  VIADD R144, R144, 0xffffffc0 ;  /* 0xffffffc090907836 */ /* 0x000fc80000000000 */
[----:B------:R-:W-:Y:S01]  /*b100*/  IMAD.X R148, R148, 0x1, R175, P6 ;  /* 0x0000000194947824 */ /* 0x000fe200030e06af */
[----:B-1----:R-:W-:Y:S07]  /*b110*/  @P1 BRA `(.L_x_1) ;  /* 0xffffffd000381947 */ /* 0x002fee000383ffff */
.L_x_0:
[----:B------:R-:W-:Y:S02]  /*b120*/  WARPGROUP.DEPBAR.LE gsb0, 0x0 ;  /* 0x00008000000079c5 */ /* 0x000fe40000010000 */
[----:B------:R-:W-:-:S04]  /*b130*/  DEPBAR.LE SB0, 0x0 ;  /* 0x000080000000791a */ /* 0x000fc80000000000 */
[----:B------:R-:W-:Y:S01]  /*b140*/  IMAD.MOV.U32 R4, RZ, RZ, R56 ;  /* 0x000000ffff047224 */ /* 0x000fe200078e0038 */
[----:B------:R-:W2:Y:S01]  /*b150*/  LDL.LU R155, [R1+0xd0] ;  /* 0x0000d000019b7983 */ /* 0x000ea20000300800 */
[----:B------:R-:W-:Y:S01]  /*b160*/  IMAD.MOV.U32 R5, RZ, RZ, R58 ;  /* 0x000000ffff057224 */ /* 0x000fe200078e003a */
[----:B------:R-:W-:Y:S01]  /*b170*/  ULDC UR4, c[0x0][0x244] ;  /* 0x0000910000047ab9 */ /* 0x000fe20000000800 */
[----:B------:R-:W-:Y:S01]  /*b180*/  IMAD.MOV.U32 R6, RZ, RZ, R24 ;  /* 0x000000ffff067224 */ /* 0x000fe200078e0018 */
[----:B------:R-:W-:Y:S01]  /*b190*/  ULDC.64 UR6, c[0x0][0x220] ;  /* 0x0000880000067ab9 */ /* 0x000fe20000000a00 */
[----:B------:R-:W-:Y:S01]  /*b1a0*/  IMAD.MOV.U32 R7, RZ, RZ, R26 ;  /* 0x000000ffff077224 */ /* 0x000fe200078e001a */
[----:B------:R-:W-:Y:S01]  /*b1b0*/  BAR.SYNC.DEFER_BLOCKING 0x0 ;  /* 0x0000000000007b1d */ /* 0x000fe20000010000 */
[----:B------:R-:W-:Y:S02]  /*b1c0*/  IMAD.MOV.U32 R8, RZ, RZ, R57 ;  /* 0x000000ffff087224 */ /* 0x000fe400078e0039 */
[----:B------:R-:W-:-:S02]  /*b1d0*/  IMAD.MOV.U32 R9, RZ, RZ, R59 ;  /* 0x000000ffff097224 */ /* 0x000fc400078e003b */
[----:B------:R-:W-:Y:S01]  /*b1e0*/  IMAD.MOV.U32 R10, RZ, RZ, R25 ;  /* 0x000000ffff0a7224 */ /* 0x000fe200078e0019 */
[----:B------:R-:W-:Y:S01]  /*b1f0*/  ULDC UR5, c[0x0][0x248] ;  /* 0x0000920000057ab9 */ /* 0x000fe20000000800 */
[----:B------:R-:W-:Y:S02]  /*b200*/  IMAD.MOV.U32 R11, RZ, RZ, R27 ;  /* 0x000000ffff0b7224 */ /* 0x000fe400078e001b */
[----:B------:R-:W-:Y:S02]  /*b210*/  IMAD.MOV.U32 R12, RZ, RZ, R60 ;  /* 0x000000ffff0c7224 */ /* 0x000fe400078e003c */
[----:B------:R-:W-:Y:S02]  /*b220*/  IMAD.MOV.U32 R13, RZ, RZ, R62 ;  /* 0x000000ffff0d7224 */ /* 0x000fe400078e003e */
[----:B------:R-:W-:Y:S02]  /*b230*/  IMAD.MOV.U32 R14, RZ, RZ, R28 ;  /* 0x000000ffff0e7224 */ /* 0x000fe400078e001c */
[----:B------:R-:W-:-:S02]  /*b240*/  IMAD.MOV.U32 R15, RZ, RZ, R30 ;  /* 0x000000ffff0f7224 */ /* 0x000fc400078e001e */
[----:B------:R-:W-:Y:S02]  /*b250*/  IMAD.MOV.U32 R20, RZ, RZ, R61 ;  /* 0x000000ffff147224 */ /* 0x000fe400078e003d */
[----:B------:R-:W-:Y:S02]  /*b260*/  IMAD.MOV.U32 R21, RZ, RZ, R63 ;  /* 0x000000ffff157224 */ /* 0x000fe400078e003f */
[----:B------:R-:W-:Y:S02]  /*b270*/  IMAD.MOV.U32 R22, RZ, RZ, R29 ;  /* 0x000000ffff167224 */ /* 0x000fe400078e001d */
[----:B------:R-:W-:Y:S01]  /*b280*/  IMAD.MOV.U32 R23, RZ, RZ, R31 ;  /* 0x000000ffff177224 */ /* 0x000fe200078e001f */
[----:B------:R1:W-:Y:S01]  /*b290*/  STSM.16.M88.4 [R240], R4 ;  /* 0x00000004f0007844 */ /* 0x0003e20000000200 */
[----:B------:R-:W-:Y:S02]  /*b2a0*/  IMAD.MOV.U32 R24, RZ, RZ, R73 ;  /* 0x000000ffff187224 */ /* 0x000fe400078e0049 */
[----:B------:R-:W-:Y:S01]  /*b2b0*/  IMAD.MOV.U32 R25, RZ, RZ, R75 ;  /* 0x000000ffff197224 */ /* 0x000fe200078e004b */
[----:B------:R-:W-:Y:S01]  /*b2c0*/  BAR.SYNC.DEFER_BLOCKING 0x0 ;  /* 0x0000000000007b1d */ /* 0x000fe20000010000 */
[----:B------:R-:W-:-:S02]  /*b2d0*/  IMAD.MOV.U32 R26, RZ, RZ, R41 ;  /* 0x000000ffff1a7224 */ /* 0x000fc400078e0029 */
[----:B------:R-:W-:Y:S02]  /*b2e0*/  IMAD.MOV.U32 R27, RZ, RZ, R43 ;  /* 0x000000ffff1b7224 */ /* 0x000fe400078e002b */
[----:B------:R-:W-:Y:S02]  /*b2f0*/  IMAD.MOV.U32 R28, RZ, RZ, R77 ;  /* 0x000000ffff1c7224 */ /* 0x000fe400078e004d */
[----:B------:R-:W-:Y:S02]  /*b300*/  IMAD.MOV.U32 R29, RZ, RZ, R79 ;  /* 0x000000ffff1d7224 */ /* 0x000fe400078e004f */
[----:B------:R-:W-:Y:S02]  /*b310*/  IMAD.MOV.U32 R30, RZ, RZ, R45 ;  /* 0x000000ffff1e7224 */ /* 0x000fe400078e002d */
[----:B------:R-:W-:Y:S02]  /*b320*/  IMAD.MOV.U32 R31, RZ, RZ, R47 ;  /* 0x000000ffff1f7224 */ /* 0x000fe400078e002f */
[----:B-1----:R-:W-:-:S02]  /*b330*/  IMAD.MOV.U32 R4, RZ, RZ, R64 ;  /* 0x000000ffff047224 */ /* 0x002fc400078e0040 */
[----:B------:R-:W-:Y:S02]  /*b340*/  IMAD.MOV.U32 R5, RZ, RZ, R66 ;  /* 0x000000ffff057224 */ /* 0x000fe400078e0042 */
[----:B------:R-:W-:Y:S02]  /*b350*/  IMAD.MOV.U32 R6, RZ, RZ, R32 ;  /* 0x000000ffff067224 */ /* 0x000fe400078e0020 */
[----:B------:R-:W-:Y:S02]  /*b360*/  IMAD.MOV.U32 R7, RZ, RZ, R34 ;  /* 0x000000ffff077224 */ /* 0x000fe400078e0022 */
[----:B------:R-:W-:Y:S02]  /*b370*/  IMAD.MOV.U32 R32, RZ, RZ, R80 ;  /* 0x000000ffff207224 */ /* 0x000fe400078e0050 */
[----:B------:R-:W-:Y:S01]  /*b380*/  IMAD.MOV.U32 R34, RZ, RZ, R48 ;  /* 0x000000ffff227224 */ /* 0x000fe200078e0030 */
[----:B------:R-:W1:Y:S01]  /*b390*/  LDS.128 R100, [R239] ;  /* 0x00000000ef647984 */ /* 0x000e620000000c00 */
[----:B------:R-:W-:-:S02]  /*b3a0*/  IMAD.MOV.U32 R41, RZ, RZ, R83 ;  /* 0x000000ffff297224 */ /* 0x000fc400078e0053 */
[----:B------:R-:W-:Y:S01]  /*b3b0*/  IMAD.MOV.U32 R43, RZ, RZ, R51 ;  /* 0x000000ffff2b7224 */ /* 0x000fe200078e0033 */
[----:B------:R-:W-:Y:S01]  /*b3c0*/  BAR.SYNC.DEFER_BLOCKING 0x0 ;  /* 0x0000000000007b1d */ /* 0x000fe20000010000 */
[----:B------:R-:W-:Y:S02]  /*b3d0*/  IMAD.MOV.U32 R45, RZ, RZ, R86 ;  /* 0x000000ffff2d7224 */ /* 0x000fe400078e0056 */
[----:B------:R-:W-:Y:S02]  /*b3e0*/  IMAD.MOV.U32 R47, RZ, RZ, R54 ;  /* 0x000000ffff2f7224 */ /* 0x000fe400078e0036 */
[----:B------:R-:W-:Y:S02]  /*b3f0*/  IMAD.MOV.U32 R48, RZ, RZ, R85 ;  /* 0x000000ffff307224 */ /* 0x000fe400078e0055 */
[----:B------:R-:W-:Y:S02]  /*b400*/  IMAD.MOV.U32 R51, RZ, RZ, R55 ;  /* 0x000000ffff337224 */ /* 0x000fe400078e0037 */
[----:B------:R-:W-:-:S04]  /*b410*/  IMAD R3, R16, UR5, RZ ;  /* 0x0000000510037c24 */ /* 0x000fc8000f8e02ff */
[----:B------:R-:W-:Y:S01]  /*b420*/  VIADD R17, R3, UR5 ;  /* 0x0000000503117c36 */ /* 0x000fe20008000000 */
[----:B------:R3:W-:Y:S01]  /*b430*/  STSM.16.M88.4 [R240], R8 ;  /* 0x00000008f0007844 */ /* 0x0007e20000000200 */
[----:B------:R-:W-:Y:S01]  /*b440*/  BAR.SYNC.DEFER_BLOCKING 0x0 ;  /* 0x0000000000007b1d */ /* 0x000fe20000010000 */
[----:B---3--:R-:W-:Y:S02]  /*b450*/  IMAD.MOV.U32 R8, RZ, RZ, R65 ;  /* 0x000000ffff087224 */ /* 0x008fe400078e0041 */
[----:B------:R-:W-:Y:S02]  /*b460*/  IMAD.MOV.U32 R9, RZ, RZ, R67 ;  /* 0x000000ffff097224 */ /* 0x000fe400078e0043 */
[----:B------:R-:W-:Y:S02]  /*b470*/  IMAD.MOV.U32 R10, RZ, RZ, R33 ;  /* 0x000000ffff0a7224 */ /* 0x000fe400078e0021 */
[----:B------:R-:W-:Y:S02]  /*b480*/  IMAD.MOV.U32 R11, RZ, RZ, R35 ;  /* 0x000000ffff0b7224 */ /* 0x000fe400078e0023 */
[----:B------:R-:W-:-:S02]  /*b490*/  IMAD.MOV.U32 R33, RZ, RZ, R82 ;  /* 0x000000ffff217224 */ /* 0x000fc400078e0052 */
[----:B------:R-:W-:Y:S01]  /*b4a0*/  IMAD.MOV.U32 R35, RZ, RZ, R50 ;  /* 0x000000ffff237224 */ /* 0x000fe200078e0032 */
[----:B------:R-:W3:Y:S01]  /*b4b0*/  LDS.128 R96, [R239] ;  /* 0x00000000ef607984 */ /* 0x000ee20000000c00 */
[----:B------:R-:W-:Y:S01]  /*b4c0*/  IMAD.MOV.U32 R50, RZ, RZ, R53 ;  /* 0x000000ffff327224 */ /* 0x000fe200078e0035 */
[----:B------:R-:W-:Y:S06]  /*b4d0*/  BAR.SYNC.DEFER_BLOCKING 0x0 ;  /* 0x0000000000007b1d */ /* 0x000fec0000010000 */
[----:B------:R4:W-:Y:S02]  /*b4e0*/  STSM.16.M88.4 [R240], R12 ;  /* 0x0000000cf0007844 */ /* 0x0009e40000000200 */
[----:B------:R-:W-:Y:S01]  /*b4f0*/  BAR.SYNC.DEFER_BLOCKING 0x0 ;  /* 0x0000000000007b1d */ /* 0x000fe20000010000 */
[----:B----4-:R-:W-:-:S02]  /*b500*/  IMAD.MOV.U32 R12, RZ, RZ, R68 ;  /* 0x000000ffff0c7224 */ /* 0x010fc400078e0044 */
[----:B------:R-:W-:Y:S02]  /*b510*/  IMAD.MOV.U32 R13, RZ, RZ, R70 ;  /* 0x000000ffff0d7224 */ /* 0x000fe400078e0046 */
[----:B------:R-:W-:Y:S02]  /*b520*/  IMAD.MOV.U32 R14, RZ, RZ, R36 ;  /* 0x000000ffff0e7224 */ /* 0x000fe400078e0024 */
[----:B------:R-:W-:Y:S01]  /*b530*/  IMAD.MOV.U32 R15, RZ, RZ, R38 ;  /* 0x000000ffff0f7224 */ /* 0x000fe200078e0026 */
[----:B------:R-:W4:Y:S01]  /*b540*/  LDS.128 R88, [R239] ;  /* 0x00000000ef587984 */ /* 0x000f220000000c00 */
[----:B------:R-:W-:Y:S06]  /*b550*/  BAR.SYNC.DEFER_BLOCKING 0x0 ;  /* 0x0000000000007b1d */ /* 0x000fec0000010000 */
[----:B------:R5:W-:Y:S02]  /*b560*/  STSM.16.M88.4 [R240], R20 ;  /* 0x00000014f0007844 */ /* 0x000be40000000200 */
[----:B------:R-:W-:Y:S01]  /*b570*/  BAR.SYNC.DEFER_BLOCKING 0x0 ;  /* 0x0000000000007b1d */ /* 0x000fe20000010000 */
[----:B-----5:R-:W-:-:S02]  /*b580*/  IMAD.MOV.U32 R20, RZ, RZ, R69 ;  /* 0x000000ffff147224 */ /* 0x020fc400078e0045 */
[----:B------:R-:W-:Y:S02]  /*b590*/  IMAD.MOV.U32 R21, RZ, RZ, R71 ;  /* 0x000000ffff157224 */ /* 0x000fe400078e0047 */
[----:B------:R-:W-:Y:S02]  /*b5a0*/  IMAD.MOV.U32 R22, RZ, RZ, R37 ;  /* 0x000000ffff167224 */ /* 0x000fe400078e0025 */
[----:B------:R-:W-:Y:S01]  /*b5b0*/  IMAD.MOV.U32 R23, RZ, RZ, R39 ;  /* 0x000000ffff177224 */ /* 0x000fe200078e0027 */
[----:B------:R-:W5:Y:S01]  /*b5c0*/  LDS.128 R92, [R239] ;  /* 0x00000000ef5c7984 */ /* 0x000f620000000c00 */
[----:B------:R-:W-:Y:S06]  /*b5d0*/  BAR.SYNC.DEFER_BLOCKING 0x0 ;  /* 0x0000000000007b1d */ /* 0x000fec0000010000 */
[----:B------:R-:W-:Y:S02]  /*b5e0*/  STSM.16.M88.4 [R240], R4 ;  /* 0x00000004f0007844 */ /* 0x000fe40000000200 */
[----:B------:R-:W-:Y:S06]  /*b5f0*/  BAR.SYNC.DEFER_BLOCKING 0x0 ;  /* 0x0000000000007b1d */ /* 0x000fec0000010000 */
[----:B------:R-:W5:Y:S02]  /*b600*/  LDS.128 R64, [R239] ;  /* 0x00000000ef407984 */ /* 0x000f640000000c00 */
[----:B------:R-:W-:Y:S01]  /*b610*/  BAR.SYNC.DEFER_BLOCKING 0x0 ;  /* 0x0000000000007b1d */ /* 0x000fe20000010000 */
[----:B--2---:R-:W-:-:S05]  /*b620*/  IMAD R0, R155, UR4, RZ ;  /* 0x000000049b007c24 */ /* 0x004fca000f8e02ff */
[----:B------:R-:W-:-:S04]  /*b630*/  LEA R2, P1, R0, UR6, 0x2 ;  /* 0x0000000600027c11 */ /* 0x000fc8000f8210ff */
[----:B------:R-:W-:Y:S01]  /*b640*/  LEA.HI.X.SX32 R0, R0, UR7, 0x2, P1 ;  /* 0x0000000700007c11 */ /* 0x000fe200088f16ff */
[----:B------:R2:W-:Y:S01]  /*b650*/  STSM.16.M88.4 [R240], R8 ;  /* 0x00000008f0007844 */ /* 0x0005e20000000200 */
[----:B------:R-:W-:Y:S01]  /*b660*/  BAR.SYNC.DEFER_BLOCKING 0x0 ;  /* 0x0000000000007b1d */ /* 0x000fe20000010000 */
[----:B------:R-:W-:Y:S02]  /*b670*/  ISETP.LT.AND P1, PT, R16, R157, !P0 ;  /* 0x0000009d1000720c */ /* 0x000fe40004721270 */
[----:B------:R-:W-:-:S04]  /*b680*/  LEA R18, P6, R3, R2, 0x2 ;  /* 0x0000000203127211 */ /* 0x000fc800078c10ff */
[----:B------:R-:W-:Y:S01]  /*b690*/  LEA.HI.X.SX32 R19, R3, R0, 0x2, P6 ;  /* 0x0000000003137211 */ /* 0x000fe200030f16ff */
[----:B------:R-:W-:Y:S02]  /*b6a0*/  VIADD R3, R17, UR5 ;  /* 0x0000000511037c36 */ /* 0x000fe40008000000 */
[----:B--2---:R-:W-:Y:S02]  /*b6b0*/  IMAD.MOV.U32 R8, RZ, RZ, R72 ;  /* 0x000000ffff087224 */ /* 0x004fe400078e0048 */
[----:B------:R-:W-:Y:S02]  /*b6c0*/  IMAD.MOV.U32 R9, RZ, RZ, R74 ;  /* 0x000000ffff097224 */ /* 0x000fe400078e004a */
[----:B------:R-:W-:Y:S02]  /*b6d0*/  IMAD.MOV.U32 R10, RZ, RZ, R40 ;  /* 0x000000ffff0a7224 */ /* 0x000fe400078e0028 */
[----:B------:R-:W-:Y:S02]  /*b6e0*/  IMAD.MOV.U32 R11, RZ, RZ, R42 ;  /* 0x000000ffff0b7224 */ /* 0x000fe400078e002a */
[----:B------:R-:W-:-:S02]  /*b6f0*/  IMAD.MOV.U32 R40, RZ, RZ, R81 ;  /* 0x000000ffff287224 */ /* 0x000fc400078e0051 */
[----:B------:R-:W-:Y:S01]  /*b700*/  IMAD.MOV.U32 R42, RZ, RZ, R49 ;  /* 0x000000ffff2a7224 */ /* 0x000fe200078e0031 */
[----:B------:R-:W2:Y:S01]  /*b710*/  LDS.128 R60, [R239] ;  /* 0x00000000ef3c7984 */ /* 0x000ea20000000c00 */
[----:B------:R-:W-:Y:S01]  /*b720*/  IMAD.MOV.U32 R49, RZ, RZ, R87 ;  /* 0x000000ffff317224 */ /* 0x000fe200078e0057 */
[----:B------:R-:W-:Y:S06]  /*b730*/  BAR.SYNC.DEFER_BLOCKING 0x0 ;  /* 0x0000000000007b1d */ /* 0x000fec0000010000 */
[----:B------:R-:W-:Y:S02]  /*b740*/  STSM.16.M88.4 [R240], R12 ;  /* 0x0000000cf0007844 */ /* 0x000fe40000000200 */
[----:B------:R-:W-:Y:S06]  /*b750*/  BAR.SYNC.DEFER_BLOCKING 0x0 ;  /* 0x0000000000007b1d */ /* 0x000fec0000010000 */
[----:B------:R-:W2:Y:S02]  /*b760*/  LDS.128 R56, [R239] ;  /* 0x00000000ef387984 */ /* 0x000ea40000000c00 */
[----:B------:R-:W-:Y:S06]  /*b770*/  BAR.SYNC.DEFER_BLOCKING 0x0 ;  /* 0x0000000000007b1d */ /* 0x000fec0000010000 */
[----:B------:R1:W-:Y:S02]  /*b780*/  STSM.16.M88.4 [R240], R20 ;  /* 0x00000014f0007844 */ /* 0x0003e40000000200 */
[----:B------:R-:W-:Y:S01]  /*b790*/  BAR.SYNC.DEFER_BLOCKING 0x0 ;  /* 0x0000000000007b1d */ /* 0x000fe20000010000 */
[----:B-1----:R-:W-:-:S02]  /*b7a0*/  IMAD.MOV.U32 R20, RZ, RZ, R76 ;  /* 0x000000ffff147224 */ /* 0x002fc400078e004c */
[----:B------:R-:W-:Y:S02]  /*b7b0*/  IMAD.MOV.U32 R21, RZ, RZ, R78 ;  /* 0x000000ffff157224 */ /* 0x000fe400078e004e */
[----:B------:R-:W-:Y:S02]  /*b7c0*/  IMAD.MOV.U32 R22, RZ, RZ, R44 ;  /* 0x000000ffff167224 */ /* 0x000fe400078e002c */
[----:B------:R-:W-:Y:S02]  /*b7d0*/  IMAD.MOV.U32 R23, RZ, RZ, R46 ;  /* 0x000000ffff177224 */ /* 0x000fe400078e002e */
[----:B------:R-:W-:Y:S02]  /*b7e0*/  IMAD.MOV.U32 R44, RZ, RZ, R84 ;  /* 0x000000ffff2c7224 */ /* 0x000fe400078e0054 */
[----:B------:R-:W-:Y:S01]  /*b7f0*/  IMAD.MOV.U32 R46, RZ, RZ, R52 ;  /* 0x000000ffff2e7224 */ /* 0x000fe200078e0034 */
[----:B------:R-:W1:Y:S01]  /*b800*/  LDS.128 R36, [R239] ;  /* 0x00000000ef247984 */ /* 0x000e620000000c00 */
[----:B------:R-:W-:Y:S06]  /*b810*/  BAR.SYNC.DEFER_BLOCKING 0x0 ;  /* 0x0000000000007b1d */ /* 0x000fec0000010000 */
[----:B------:R-:W-:Y:S02]  /*b820*/  STSM.16.M88.4 [R240], R8 ;  /* 0x00000008f0007844 */ /* 0x000fe40000000200 */
[----:B------:R-:W-:Y:S06]  /*b830*/  BAR.SYNC.DEFER_BLOCKING 0x0 ;  /* 0x0000000000007b1d */ /* 0x000fec0000010000 */
[----:B------:R-:W1:Y:S02]  /*b840*/  LDS.128 R4, [R239] ;  /* 0x00000000ef047984 */ /* 0x000e640000000c00 */
        /* <DEDUP_REMOVED lines=17> */
[----:B------:R3:W-:Y:S02]  /*b960*/  STSM.16.M88.4 [R240], R40 ;  /* 0x00000028f0007844 */ /* 0x0007e40000000200 */
[----:B------:R-:W-:Y:S01]  /*b970*/  BAR.SYNC.DEFER_BLOCKING 0x0 ;  /* 0x0000000000007b1d */ /* 0x000fe20000010000 */
[----:B---3--:R-:W-:-:S02]  /*b980*/  LOP3.LUT R42, R16, 0x5, RZ, 0xfc, !PT ;  /* 0x00000005102a7812 */ /* 0x008fc400078efcff */
[----:B------:R-:W-:-:S04]  /*b990*/  LEA R40, P6, R17, R2, 0x2 ;  /* 0x0000000211287211 */ /* 0x000fc800078c10ff */
[----:B------:R-:W-:Y:S01]  /*b9a0*/  LEA.HI.X.SX32 R41, R17, R0, 0x2, P6 ;  /* 0x0000000011297211 */ /* 0x000fe200030f16ff */
[----:B------:R-:W-:Y:S01]  /*b9b0*/  VIADD R17, R3, UR5 ;  /* 0x0000000503117c36 */ /* 0x000fe20008000000 */
[----:B------:R-:W3:Y:S01]  /*b9c0*/  LDS.128 R28, [R239] ;  /* 0x00000000ef1c7984 */ /* 0x000ee20000000c00 */
[----:B------:R-:W-:Y:S06]  /*b9d0*/  BAR.SYNC.DEFER_BLOCKING 0x0 ;  /* 0x0000000000007b1d */ /* 0x000fec0000010000 */
[----:B------:R4:W-:Y:S02]  /*b9e0*/  STSM.16.M88.4 [R240], R44 ;  /* 0x0000002cf0007844 */ /* 0x0009e40000000200 */
[----:B------:R-:W-:Y:S01]  /*b9f0*/  BAR.SYNC.DEFER_BLOCKING 0x0 ;  /* 0x0000000000007b1d */ /* 0x000fe20000010000 */
[----:B----4-:R-:W-:-:S02]  /*ba00*/  LOP3.LUT R44, R16, 0x6, RZ, 0xfc, !PT ;  /* 0x00000006102c7812 */ /* 0x010fc400078efcff */
[----:B------:R-:W-:-:S03]  /*ba10*/  LOP3.LUT R46, R16, 0x8, RZ, 0xfc, !PT ;  /* 0x00000008102e7812 */ /* 0x000fc600078efcff */
[----:B------:R-:W4:Y:S02]  /*ba20*/  LDS.128 R32, [R239] ;  /* 0x00000000ef207984 */ /* 0x000f240000000c00 */
[----:B------:R-:W-:Y:S06]  /*ba30*/  BAR.SYNC.DEFER_BLOCKING 0x0 ;  /* 0x0000000000007b1d */ /* 0x000fec0000010000 */
[----:B------:R-:W-:Y:S02]  /*ba40*/  STSM.16.M88.4 [R240], R48 ;  /* 0x00000030f0007844 */ /* 0x000fe40000000200 */
[----:B------:R-:W-:Y:S06]  /*ba50*/  BAR.SYNC.DEFER_BLOCKING 0x0 ;  /* 0x0000000000007b1d */ /* 0x000fec0000010000 */
[----:B------:R5:W-:Y:S01]  /*ba60*/  @P1 STG.E desc[UR12][R18.64], R100 ;  /* 0x0000006412001986 */ /* 0x000be2000c10190c */
[----:B------:R-:W-:-:S02]  /*ba70*/  ISETP.LT.AND P1, PT, R42, R157, !P0 ;  /* 0x0000009d2a00720c */ /* 0x000fc40004721270 */
[C---:B------:R-:W-:Y:S01]  /*ba80*/  LEA R42, P6, R3.reuse, R2, 0x2 ;  /* 0x00000002032a7211 */ /* 0x040fe200078c10ff */
[----:B------:R2:W-:Y:S01]  /*ba90*/  @P4 STG.E desc[UR12][R40.64], R96 ;  /* 0x0000006028004986 */ /* 0x0005e2000c10190c */
[----:B------:R-:W-:Y:S02]  /*baa0*/  ISETP.LT.AND P4, PT, R44, R157, !P0 ;  /* 0x0000009d2c00720c */ /* 0x000fe40004781270 */
[----:B------:R-:W-:Y:S01]  /*bab0*/  LEA.HI.X.SX32 R43, R3, R0, 0x2, P6 ;  /* 0x00000000032b7211 */ /* 0x000fe200030f16ff */
[C---:B------:R-:W-:Y:S01]  /*bac0*/  VIADD R3, R17.reuse, UR5 ;  /* 0x0000000511037c36 */ /* 0x040fe20008000000 */
[----:B------:R-:W-:Y:S01]  /*bad0*/  LEA R44, P6, R17, R2, 0x2 ;  /* 0x00000002112c7211 */ /* 0x000fe200078c10ff */
[----:B------:R-:W4:Y:S01]  /*bae0*/  LDS.128 R236, [R239] ;  /* 0x00000000efec7984 */ /* 0x000f220000000c00 */
[----:B-----5:R-:W-:-:S03]  /*baf0*/  LOP3.LUT R18, R16, 0x7, RZ, 0xfc, !PT ;  /* 0x0000000710127812 */ /* 0x020fc600078efcff */
[----:B------:R5:W-:Y:S01]  /*bb00*/  @P2 STG.E desc[UR12][R42.64], R101 ;  /* 0x000000652a002986 */ /* 0x000be2000c10190c */
[----:B------:R-:W-:Y:S01]  /*bb10*/  LEA.HI.X.SX32 R45, R17, R0, 0x2, P6 ;  /* 0x00000000112d7211 */ /* 0x000fe200030f16ff */
[C---:B------:R-:W-:Y:S01]  /*bb20*/  VIADD R17, R3.reuse, UR5 ;  /* 0x0000000503117c36 */ /* 0x040fe20008000000 */
[-C--:B------:R-:W-:Y:S02]  /*bb30*/  ISETP.LT.AND P2, PT, R18, R157.reuse, !P0 ;  /* 0x0000009d1200720c */ /* 0x080fe40004741270 */
[C---:B------:R-:W-:Y:S01]  /*bb40*/  LEA R18, P6, R3.reuse, R2, 0x2 ;  /* 0x0000000203127211 */ /* 0x040fe200078c10ff */
[----:B------:R1:W-:Y:S01]  /*bb50*/  @P3 STG.E desc[UR12][R44.64], R97 ;  /* 0x000000612c003986 */ /* 0x0003e2000c10190c */
[----:B------:R-:W-:Y:S02]  /*bb60*/  ISETP.LT.AND P3, PT, R46, R157, !P0 ;  /* 0x0000009d2e00720c */ /* 0x000fe40004761270 */
[----:B------:R-:W-:Y:S01]  /*bb70*/  LEA.HI.X.SX32 R19, R3, R0, 0x2, P6 ;  /* 0x0000000003137211 */ /* 0x000fe200030f16ff */
[C---:B------:R-:W-:Y:S01]  /*bb80*/  VIADD R3, R17.reuse, UR5 ;  /* 0x0000000511037c36 */ /* 0x040fe20008000000 */
[----:B--2---:R-:W-:-:S02]  /*bb90*/  LEA R40, P6, R17, R2, 0x2 ;  /* 0x0000000211287211 */ /* 0x004fc400078c10ff */
[C---:B------:R-:W-:Y:S01]  /*bba0*/  LOP3.LUT R46, R16.reuse, 0x9, RZ, 0xfc, !PT ;  /* 0x00000009102e7812 */ /* 0x040fe200078efcff */
[----:B------:R2:W-:Y:S01]  /*bbb0*/  @P5 STG.E desc[UR12][R18.64], R102 ;  /* 0x0000006612005986 */ /* 0x0005e2000c10190c */
[----:B------:R-:W-:Y:S01]  /*bbc0*/  LEA.HI.X.SX32 R41, R17, R0, 0x2, P6 ;  /* 0x0000000011297211 */ /* 0x000fe200030f16ff */
[C---:B------:R-:W-:Y:S01]  /*bbd0*/  VIADD R17, R3.reuse, UR5 ;  /* 0x0000000503117c36 */ /* 0x040fe20008000000 */
[C---:B-----5:R-:W-:Y:S02]  /*bbe0*/  LEA R42, P6, R3.reuse, R2, 0x2 ;  /* 0x00000002032a7211 */ /* 0x060fe400078c10ff */
[----:B-1----:R-:W-:Y:S01]  /*bbf0*/  LOP3.LUT R44, R16, 0xa, RZ, 0xfc, !PT ;  /* 0x0000000a102c7812 */ /* 0x002fe200078efcff */
[----:B------:R1:W-:Y:S01]  /*bc00*/  @P1 STG.E desc[UR12][R40.64], R98 ;  /* 0x0000006228001986 */ /* 0x0003e2000c10190c */
[----:B------:R-:W-:Y:S01]  /*bc10*/  LEA.HI.X.SX32 R43, R3, R0, 0x2, P6 ;  /* 0x00000000032b7211 */ /* 0x000fe200030f16ff */
[----:B------:R-:W-:Y:S01]  /*bc20*/  VIADD R3, R17, UR5 ;  /* 0x0000000511037c36 */ /* 0x000fe20008000000 */
[----:B------:R-:W-:-:S02]  /*bc30*/  ISETP.LT.AND P1, PT, R44, R157, !P0 ;  /* 0x0000009d2c00720c */ /* 0x000fc40004721270 */
[C---:B------:R-:W-:Y:S01]  /*bc40*/  LEA R44, P6, R17.reuse, R2, 0x2 ;  /* 0x00000002112c7211 */ /* 0x040fe200078c10ff */
[----:B------:R5:W-:Y:S01]  /*bc50*/  @P4 STG.E desc[UR12][R42.64], R103 ;  /* 0x000000672a004986 */ /* 0x000be2000c10190c */
[----:B------:R-:W-:Y:S02]  /*bc60*/  ISETP.LT.AND P5, PT, R46, R157, !P0 ;  /* 0x0000009d2e00720c */ /* 0x000fe400047a1270 */
[----:B------:R-:W-:Y:S01]  /*bc70*/  LEA.HI.X.SX32 R45, R17, R0, 0x2, P6 ;  /* 0x00000000112d7211 */ /* 0x000fe200030f16ff */
[C---:B------:R-:W-:Y:S01]  /*bc80*/  VIADD R17, R3.reuse, UR5 ;  /* 0x0000000503117c36 */ /* 0x040fe20008000000 */
[C---:B--2---:R-:W-:Y:S02]  /*bc90*/  LEA R18, P6, R3.reuse, R2, 0x2 ;  /* 0x0000000203127211 */ /* 0x044fe400078c10ff */
[----:B------:R-:W-:Y:S01]  /*bca0*/  LOP3.LUT R46, R16, 0xb, RZ, 0xfc, !PT ;  /* 0x0000000b102e7812 */ /* 0x000fe200078efcff */
[----:B------:R2:W-:Y:S01]  /*bcb0*/  @P2 STG.E desc[UR12][R44.64], R99 ;  /* 0x000000632c002986 */ /* 0x0005e2000c10190c */
[----:B------:R-:W-:Y:S01]  /*bcc0*/  LEA.HI.X.SX32 R19, R3, R0, 0x2, P6 ;  /* 0x0000000003137211 */ /* 0x000fe200030f16ff */
[C---:B------:R-:W-:Y:S01]  /*bcd0*/  VIADD R3, R17.reuse, UR5 ;  /* 0x0000000511037c36 */ /* 0x040fe20008000000 */
[----:B-1----:R-:W-:-:S02]  /*bce0*/  LEA R40, P6, R17, R2, 0x2 ;  /* 0x0000000211287211 */ /* 0x002fc400078c10ff */
[----:B-----5:R-:W-:Y:S01]  /*bcf0*/  LOP3.LUT R42, R16, 0xd, RZ, 0xfc, !PT ;  /* 0x0000000d102a7812 */ /* 0x020fe200078efcff */
        /* <DEDUP_REMOVED lines=14> */
[----:B-1----:R-:W-:Y:S02]  /*bde0*/  LEA R18, P6, R3, R2, 0x2 ;  /* 0x0000000203127211 */ /* 0x002fe400078c10ff */
[----:B-----5:R-:W-:Y:S01]  /*bdf0*/  LOP3.LUT R40, R16, 0x10, RZ, 0xfc, !PT ;  /* 0x0000001010287812 */ /* 0x020fe200078efcff */
[----:B------:R1:W-:Y:S01]  /*be00*/  @P4 STG.E desc[UR12][R44.64], R93 ;  /* 0x0000005d2c004986 */ /* 0x0003e2000c10190c */
[----:B------:R-:W-:Y:S02]  /*be10*/  ISETP.LT.AND P2, PT, R46, R157, !P0 ;  /* 0x0000009d2e00720c */ /* 0x000fe40004741270 */
[----:B------:R-:W-:-:S02]  /*be20*/  LOP3.LUT R46, R16, 0xe, RZ, 0xfc, !PT ;  /* 0x0000000e102e7812 */ /* 0x000fc400078efcff */
[----:B------:R-:W-:Y:S01]  /*be30*/  LEA.HI.X.SX32 R19, R3, R0, 0x2, P6 ;  /* 0x0000000003137211 */ /* 0x000fe200030f16ff */
[C---:B------:R-:W-:Y:S01]  /*be40*/  VIADD R3, R17.reuse, UR5 ;  /* 0x0000000511037c36 */ /* 0x040fe20008000000 */
[-C--:B------:R-:W-:Y:S02]  /*be50*/  ISETP.LT.AND P4, PT, R40, R157.reuse, !P0 ;  /* 0x0000009d2800720c */ /* 0x080fe40004781270 */
[C---:B------:R-:W-:Y:S02]  /*be60*/  LEA R40, P6, R17.reuse, R2, 0x2 ;  /* 0x0000000211287211 */ /* 0x040fe400078c10ff */
[----:B------:R-:W-:Y:S02]  /*be70*/  ISETP.LT.AND P5, PT, R46, R157, !P0 ;  /* 0x0000009d2e00720c */ /* 0x000fe400047a1270 */
[----:B------:R-:W-:Y:S01]  /*be80*/  LEA.HI.X.SX32 R41, R17, R0, 0x2, P6 ;  /* 0x0000000011297211 */ /* 0x000fe200030f16ff */
[C---:B------:R-:W-:Y:S01]  /*be90*/  VIADD R17, R3.reuse, UR5 ;  /* 0x0000000503117c36 */ /* 0x040fe20008000000 */
[----:B--2---:R-:W-:Y:S01]  /*bea0*/  LEA R42, P6, R3, R2, 0x2 ;  /* 0x00000002032a7211 */ /* 0x004fe200078c10ff */
[----:B------:R2:W-:Y:S01]  /*beb0*/  @P2 STG.E desc[UR12][R18.64], R90 ;  /* 0x0000005a12002986 */ /* 0x0005e2000c10190c */
[----:B------:R-:W-:-:S02]  /*bec0*/  LOP3.LUT R46, R16, 0xf, RZ, 0xfc, !PT ;  /* 0x0000000f102e7812 */ /* 0x000fc400078efcff */
[----:B------:R-:W-:Y:S01]  /*bed0*/  LEA.HI.X.SX32 R43, R3, R0, 0x2, P6 ;  /* 0x00000000032b7211 */ /* 0x000fe200030f16ff */
[C---:B------:R-:W-:Y:S01]  /*bee0*/  VIADD R3, R17.reuse, UR5 ;  /* 0x0000000511037c36 */ /* 0x040fe20008000000 */
[C---:B-1----:R-:W-:Y:S01]  /*bef0*/  LEA R44, P6, R17.reuse, R2, 0x2 ;  /* 0x00000002112c7211 */ /* 0x042fe200078c10ff */
[----:B------:R1:W-:Y:S01]  /*bf00*/  @P3 STG.E desc[UR12][R40.64], R94 ;  /* 0x0000005e28003986 */ /* 0x0003e2000c10190c */
[----:B------:R-:W-:Y:S02]  /*bf10*/  ISETP.LT.AND P1, PT, R46, R157, !P0 ;  /* 0x0000009d2e00720c */ /* 0x000fe40004721270 */
[C---:B------:R-:W-:Y:S01]  /*bf20*/  LOP3.LUT R46, R16.reuse, 0x11, RZ, 0xfc, !PT ;  /* 0x00000011102e7812 */ /* 0x040fe200078efcff */
[----:B------:R5:W-:Y:S01]  /*bf30*/  @P5 STG.E desc[UR12][R42.64], R91 ;  /* 0x0000005b2a005986 */ /* 0x000be2000c10190c */
[----:B------:R-:W-:Y:S01]  /*bf40*/  LEA.HI.X.SX32 R45, R17, R0, 0x2, P6 ;  /* 0x00000000112d7211 */ /* 0x000fe200030f16ff */
[----:B------:R-:W-:Y:S01]  /*bf50*/  VIADD R17, R3, UR5 ;  /* 0x0000000503117c36 */ /* 0x000fe20008000000 */
[----:B--2---:R-:W-:-:S02]  /*bf60*/  LOP3.LUT R18, R16, 0x13, RZ, 0xfc, !PT ;  /* 0x0000001310127812 */ /* 0x004fc400078efcff */
[-C--:B------:R-:W-:Y:S02]  /*bf70*/  ISETP.LT.AND P2, PT, R46, R157.reuse, !P0 ;  /* 0x0000009d2e00720c */ /* 0x080fe40004741270 */
[----:B------:R-:W-:Y:S02]  /*bf80*/  ISETP.LT.AND P5, PT, R18, R157, !P0 ;  /* 0x0000009d1200720c */ /* 0x000fe400047a1270 */
[C---:B------:R-:W-:Y:S01]  /*bf90*/  LEA R18, P6, R3.reuse, R2, 0x2 ;  /* 0x0000000203127211 */ /* 0x040fe200078c10ff */
[----:B------:R2:W-:Y:S01]  /*bfa0*/  @P1 STG.E desc[UR12][R44.64], R95 ;  /* 0x0000005f2c001986 */ /* 0x0005e2000c10190c */
[----:B------:R-:W-:Y:S02]  /*bfb0*/  LOP3.LUT R46, R16, 0x12, RZ, 0xfc, !PT ;  /* 0x00000012102e7812 */ /* 0x000fe400078efcff */
[----:B------:R-:W-:Y:S01]  /*bfc0*/  LEA.HI.X.SX32 R19, R3, R0, 0x2, P6 ;  /* 0x0000000003137211 */ /* 0x000fe200030f16ff */
[C---:B------:R-:W-:Y:S01]  /*bfd0*/  VIADD R3, R17.reuse, UR5 ;  /* 0x0000000511037c36 */ /* 0x040fe20008000000 */
[----:B-1----:R-:W-:-:S02]  /*bfe0*/  LEA R40, P6, R17, R2, 0x2 ;  /* 0x0000000211287211 */ /* 0x002fc400078c10ff */
[-C--:B------:R-:W-:Y:S01]  /*bff0*/  ISETP.LT.AND P3, PT, R46, R157.reuse, !P0 ;  /* 0x0000009d2e00720c */ /* 0x080fe20004761270 */
[----:B------:R1:W-:Y:S01]  /*c000*/  @P4 STG.E desc[UR12][R18.64], R64 ;  /* 0x0000004012004986 */ /* 0x0003e2000c10190c */
[----:B------:R-:W-:Y:S01]  /*c010*/  LEA.HI.X.SX32 R41, R17, R0, 0x2, P6 ;  /* 0x0000000011297211 */ /* 0x000fe200030f16ff */
[C---:B------:R-:W-:Y:S01]  /*c020*/  VIADD R17, R3.reuse, UR5 ;  /* 0x0000000503117c36 */ /* 0x040fe20008000000 */
[C---:B-----5:R-:W-:Y:S02]  /*c030*/  LEA R42, P6, R3.reuse, R2, 0x2 ;  /* 0x00000002032a7211 */ /* 0x060fe400078c10ff */
[C---:B--2---:R-:W-:Y:S01]  /*c040*/  LOP3.LUT R44, R16.reuse, 0x16, RZ, 0xfc, !PT ;  /* 0x00000016102c7812 */ /* 0x044fe200078efcff */
[----:B------:R2:W-:Y:S01]  /*c050*/  @P2 STG.E desc[UR12][R40.64], R60 ;  /* 0x0000003c28002986 */ /* 0x0005e2000c10190c */
[----:B------:R-:W-:Y:S02]  /*c060*/  LOP3.LUT R46, R16, 0x14, RZ, 0xfc, !PT ;  /* 0x00000014102e7812 */ /* 0x000fe400078efcff */
        /* <DEDUP_REMOVED lines=8> */
[C---:B-1----:R-:W-:Y:S02]  /*c0f0*/  LEA R18, P6, R3.reuse, R2, 0x2 ;  /* 0x0000000203127211 */ /* 0x042fe400078c10ff */
[----:B------:R-:W-:Y:S01]  /*c100*/  LOP3.LUT R46, R16, 0x15, RZ, 0xfc, !PT ;  /* 0x00000015102e7812 */ /* 0x000fe200078efcff */
[----:B------:R1:W-:Y:S01]  /*c110*/  @P5 STG.E desc[UR12][R44.64], R61 ;  /* 0x0000003d2c005986 */ /* 0x0003e2000c10190c */
[----:B------:R-:W-:Y:S01]  /*c120*/  LEA.HI.X.SX32 R19, R3, R0, 0x2, P6 ;  /* 0x0000000003137211 */ /* 0x000fe200030f16ff */
[C---:B------:R-:W-:Y:S01]  /*c130*/  VIADD R3, R17.reuse, UR5 ;  /* 0x0000000511037c36 */ /* 0x040fe20008000000 */
[----:B--2---:R-:W-:-:S02]  /*c140*/  LEA R40, P6, R17, R2, 0x2 ;  /* 0x0000000211287211 */ /* 0x004fc400078c10ff */
[----:B-----5:R-:W-:Y:S01]  /*c150*/  LOP3.LUT R42, R16, 0x19, RZ, 0xfc, !PT ;  /* 0x00000019102a7812 */ /* 0x020fe200078efcff */
[----:B------:R2:W-:Y:S01]  /*c160*/  @P1 STG.E desc[UR12][R18.64], R66 ;  /* 0x0000004212001986 */ /* 0x0005e2000c10190c */
[-C--:B------:R-:W-:Y:S02]  /*c170*/  ISETP.LT.AND P4, PT, R46, R157.reuse, !P0 ;  /* 0x0000009d2e00720c */ /* 0x080fe40004781270 */
[----:B------:R-:W-:Y:S02]  /*c180*/  LOP3.LUT R46, R16, 0x17, RZ, 0xfc, !PT ;  /* 0x00000017102e7812 */ /* 0x000fe400078efcff */
[----:B------:R-:W-:Y:S01]  /*c190*/  LEA.HI.X.SX32 R41, R17, R0, 0x2, P6 ;  /* 0x0000000011297211 */ /* 0x000fe200030f16ff */
[C---:B------:R-:W-:Y:S01]  /*c1a0*/  VIADD R17, R3.reuse, UR5 ;  /* 0x0000000503117c36 */ /* 0x040fe20008000000 */
[----:B------:R-:W-:Y:S02]  /*c1b0*/  ISETP.LT.AND P1, PT, R42, R157, !P0 ;  /* 0x0000009d2a00720c */ /* 0x000fe40004721270 */
[----:B------:R-:W-:-:S02]  /*c1c0*/  LEA R42, P6, R3, R2, 0x2 ;  /* 0x00000002032a7211 */ /* 0x000fc400078c10ff */
[-C--:B------:R-:W-:Y:S02]  /*c1d0*/  ISETP.LT.AND P3, PT, R46, R157.reuse, !P0 ;  /* 0x0000009d2e00720c */ /* 0x080fe40004761270 */
[----:B------:R-:W-:Y:S01]  /*c1e0*/  LEA.HI.X.SX32 R43, R3, R0, 0x2, P6 ;  /* 0x00000000032b7211 */ /* 0x000fe200030f16ff */
[C---:B------:R-:W-:Y:S01]  /*c1f0*/  VIADD R3, R17.reuse, UR5 ;  /* 0x0000000511037c36 */ /* 0x040fe20008000000 */
[C---:B-1----:R-:W-:Y:S01]  /*c200*/  LEA R44, P6, R17.reuse, R2, 0x2 ;  /* 0x00000002112c7211 */ /* 0x042fe200078c10ff */
[----:B------:R1:W-:Y:S01]  /*c210*/  @P4 STG.E desc[UR12][R40.64], R62 ;  /* 0x0000003e28004986 */ /* 0x0003e2000c10190c */
[----:B------:R-:W-:Y:S02]  /*c220*/  LOP3.LUT R46, R16, 0x18, RZ, 0xfc, !PT ;  /* 0x00000018102e7812 */ /* 0x000fe400078efcff */
[----:B------:R-:W-:Y:S01]  /*c230*/  LEA.HI.X.SX32 R45, R17, R0, 0x2, P6 ;  /* 0x00000000112d7211 */ /* 0x000fe200030f16ff */
[C---:B------:R-:W-:Y:S01]  /*c240*/  VIADD R17, R3.reuse, UR5 ;  /* 0x0000000503117c36 */ /* 0x040fe20008000000 */
[----:B--2---:R-:W-:Y:S01]  /*c250*/  LEA R18, P6, R3, R2, 0x2 ;  /* 0x0000000203127211 */ /* 0x004fe200078c10ff */
[----:B------:R2:W-:Y:S01]  /*c260*/  @P2 STG.E desc[UR12][R42.64], R67 ;  /* 0x000000432a002986 */ /* 0x0005e2000c10190c */
[----:B------:R-:W-:-:S02]  /*c270*/  ISETP.LT.AND P5, PT, R46, R157, !P0 ;  /* 0x0000009d2e00720c */ /* 0x000fc400047a1270 */
[C---:B------:R-:W-:Y:S01]  /*c280*/  LOP3.LUT R46, R16.reuse, 0x1a, RZ, 0xfc, !PT ;  /* 0x0000001a102e7812 */ /* 0x040fe200078efcff */
[----:B------:R5:W-:Y:S01]  /*c290*/  @P3 STG.E desc[UR12][R44.64], R63 ;  /* 0x0000003f2c003986 */ /* 0x000be2000c10190c */
[----:B------:R-:W-:Y:S01]  /*c2a0*/  LEA.HI.X.SX32 R19, R3, R0, 0x2, P6 ;  /* 0x0000000003137211 */ /* 0x000fe200030f16ff */
[C---:B------:R-:W-:Y:S01]  /*c2b0*/  VIADD R3, R17.reuse, UR5 ;  /* 0x0000000511037c36 */ /* 0x040fe20008000000 */
[----:B-1----:R-:W-:Y:S02]  /*c2c0*/  LOP3.LUT R40, R16, 0x1c, RZ, 0xfc, !PT ;  /* 0x0000001c10287812 */ /* 0x002fe400078efcff */
[-C--:B------:R-:W-:Y:S02]  /*c2d0*/  ISETP.LT.AND P4, PT, R46, R157.reuse, !P0 ;  /* 0x0000009d2e00720c */ /* 0x080fe40004781270 */
[----:B------:R-:W-:Y:S02]  /*c2e0*/  ISETP.LT.AND P3, PT, R40, R157, !P0 ;  /* 0x0000009d2800720c */ /* 0x000fe40004761270 */
[----:B------:R-:W-:Y:S01]  /*c2f0*/  LEA R40, P6, R17, R2, 0x2 ;  /* 0x0000000211287211 */ /* 0x000fe200078c10ff */
[----:B------:R1:W-:Y:S01]  /*c300*/  @P5 STG.E desc[UR12][R18.64], R56 ;  /* 0x0000003812005986 */ /* 0x0003e2000c10190c */
[----:B------:R-:W-:-:S02]  /*c310*/  LOP3.LUT R46, R16, 0x1b, RZ, 0xfc, !PT ;  /* 0x0000001b102e7812 */ /* 0x000fc400078efcff */
[----:B------:R-:W-:Y:S01]  /*c320*/  LEA.HI.X.SX32 R41, R17, R0, 0x2, P6 ;  /* 0x0000000011297211 */ /* 0x000fe200030f16ff */
[C---:B------:R-:W-:Y:S01]  /*c330*/  VIADD R17, R3.reuse, UR5 ;  /* 0x0000000503117c36 */ /* 0x040fe20008000000 */
[C---:B--2---:R-:W-:Y:S02]  /*c340*/  LEA R42, P6, R3.reuse, R2, 0x2 ;  /* 0x00000002032a7211 */ /* 0x044fe400078c10ff */
[----:B------:R-:W-:Y:S01]  /*c350*/  ISETP.LT.AND P2, PT, R46, R157, !P0 ;  /* 0x0000009d2e00720c */ /* 0x000fe20004741270 */
[----:B------:R2:W-:Y:S01]  /*c360*/  @P1 STG.E desc[UR12][R40.64], R36 ;  /* 0x0000002428001986 */ /* 0x0005e2000c10190c */
[----:B------:R-:W-:Y:S01]  /*c370*/  LEA.HI.X.SX32 R43, R3, R0, 0x2, P6 ;  /* 0x00000000032b7211 */ /* 0x000fe200030f16ff */
[C---:B------:R-:W-:Y:S01]  /*c380*/  VIADD R3, R17.reuse, UR5 ;  /* 0x0000000511037c36 */ /* 0x040fe20008000000 */
[----:B-----5:R-:W-:Y:S02]  /*c390*/  LEA R44, P6, R17, R2, 0x2 ;  /* 0x00000002112c7211 */ /* 0x020fe400078c10ff */
[C---:B-1----:R-:W-:Y:S01]  /*c3a0*/  LOP3.LUT R18, R16.reuse, 0x1f, RZ, 0xfc, !PT ;  /* 0x0000001f10127812 */ /* 0x042fe200078efcff */
[----:B------:R1:W-:Y:S01]  /*c3b0*/  @P4 STG.E desc[UR12][R42.64], R57 ;  /* 0x000000392a004986 */ /* 0x0003e2000c10190c */
[----:B------:R-:W-:-:S02]  /*c3c0*/  LOP3.LUT R46, R16, 0x1d, RZ, 0xfc, !PT ;  /* 0x0000001d102e7812 */ /* 0x000fc400078efcff */
        /* <DEDUP_REMOVED lines=9> */
[----:B------:R-:W-:Y:S01]  /*c460*/  LOP3.LUT R36, R16, 0x21, RZ, 0xfc, !PT ;  /* 0x0000002110247812 */ /* 0x000fe200078efcff */
[----:B------:R2:W-:Y:S01]  /*c470*/  @P3 STG.E desc[UR12][R18.64], R58 ;  /* 0x0000003a12003986 */ /* 0x0005e2000c10190c */
[----:B------:R-:W-:Y:S01]  /*c480*/  LEA.HI.X.SX32 R41, R17, R0, 0x2, P6 ;  /* 0x0000000011297211 */ /* 0x000fe200030f16ff */
[C---:B------:R-:W-:Y:S01]  /*c490*/  VIADD R17, R3.reuse, UR5 ;  /* 0x0000000503117c36 */ /* 0x040fe20008000000 */
[----:B------:R-:W-:Y:S02]  /*c4a0*/  ISETP.LT.AND P3, PT, R36, R157, !P0 ;  /* 0x0000009d2400720c */ /* 0x000fe40004761270 */
[----:B-1----:R-:W-:Y:S01]  /*c4b0*/  LEA R42, P6, R3, R2, 0x2 ;  /* 0x00000002032a7211 */ /* 0x002fe200078c10ff */
[----:B------:R1:W-:Y:S01]  /*c4c0*/  @P5 STG.E desc[UR12][R40.64], R38 ;  /* 0x0000002628005986 */ /* 0x0003e2000c10190c */
[C---:B------:R-:W-:Y:S02]  /*c4d0*/  LOP3.LUT R36, R16.reuse, 0x22, RZ, 0xfc, !PT ;  /* 0x0000002210247812 */ /* 0x040fe400078efcff */
[----:B------:R-:W-:-:S02]  /*c4e0*/  LOP3.LUT R46, R16, 0x1e, RZ, 0xfc, !PT ;  /* 0x0000001e102e7812 */ /* 0x000fc400078efcff */
[----:B------:R-:W-:Y:S01]  /*c4f0*/  LEA.HI.X.SX32 R43, R3, R0, 0x2, P6 ;  /* 0x00000000032b7211 */ /* 0x000fe200030f16ff */
[C---:B------:R-:W-:Y:S01]  /*c500*/  VIADD R3, R17.reuse, UR5 ;  /* 0x0000000511037c36 */ /* 0x040fe20008000000 */
[-C--:B------:R-:W-:Y:S02]  /*c510*/  ISETP.LT.AND P5, PT, R36, R157.reuse, !P0 ;  /* 0x0000009d2400720c */ /* 0x080fe400047a1270 */
[-C--:B------:R-:W-:Y:S02]  /*c520*/  ISETP.LT.AND P1, PT, R46, R157.reuse, !P0 ;  /* 0x0000009d2e00720c */ /* 0x080fe40004721270 */
[C---:B------:R-:W-:Y:S02]  /*c530*/  LEA R36, P6, R17.reuse, R2, 0x2 ;  /* 0x0000000211247211 */ /* 0x040fe400078c10ff */
[----:B------:R-:W-:Y:S02]  /*c540*/  LOP3.LUT R46, R16, 0x20, RZ, 0xfc, !PT ;  /* 0x00000020102e7812 */ /* 0x000fe400078efcff */
[----:B-----5:R-:W-:Y:S01]  /*c550*/  LEA.HI.X.SX32 R37, R17, R0, 0x2, P6 ;  /* 0x0000000011257211 */ /* 0x020fe200030f16ff */
[----:B------:R-:W-:Y:S01]  /*c560*/  VIADD R17, R3, UR5 ;  /* 0x0000000503117c36 */ /* 0x000fe20008000000 */
[----:B------:R-:W-:-:S02]  /*c570*/  ISETP.LT.AND P2, PT, R46, R157, !P0 ;  /* 0x0000009d2e00720c */ /* 0x000fc40004741270 */
[C---:B--2---:R-:W-:Y:S02]  /*c580*/  LEA R18, P6, R3.reuse, R2, 0x2 ;  /* 0x0000000203127211 */ /* 0x044fe400078c10ff */
[C---:B------:R-:W-:Y:S01]  /*c590*/  LOP3.LUT R44, R16.reuse, 0x23, RZ, 0xfc, !PT ;  /* 0x00000023102c7812 */ /* 0x040fe200078efcff */
[----:B------:R2:W-:Y:S01]  /*c5a0*/  @P1 STG.E desc[UR12][R42.64], R59 ;  /* 0x0000003b2a001986 */ /* 0x0005e2000c10190c */
[----:B------:R-:W-:Y:S01]  /*c5b0*/  LEA.HI.X.SX32 R19, R3, R0, 0x2, P6 ;  /* 0x0000000003137211 */ /* 0x000fe200030f16ff */
[C---:B------:R-:W-:Y:S01]  /*c5c0*/  VIADD R3, R17.reuse, UR5 ;  /* 0x0000000511037c36 */ /* 0x040fe20008000000 */
[C---:B-1----:R-:W-:Y:S01]  /*c5d0*/  LEA R40, P6, R17.reuse, R2, 0x2 ;  /* 0x0000000211287211 */ /* 0x042fe200078c10ff */
[----:B------:R1:W-:Y:S01]  /*c5e0*/  @P4 STG.E desc[UR12][R36.64], R39 ;  /* 0x0000002724004986 */ /* 0x0003e2000c10190c */
[----:B------:R-:W-:Y:S02]  /*c5f0*/  LOP3.LUT R38, R16, 0x25, RZ, 0xfc, !PT ;  /* 0x0000002510267812 */ /* 0x000fe400078efcff */
[----:B------:R-:W-:Y:S01]  /*c600*/  LEA.HI.X.SX32 R41, R17, R0, 0x2, P6 ;  /* 0x0000000011297211 */ /* 0x000fe200030f16ff */
[----:B------:R-:W-:Y:S01]  /*c610*/  VIADD R17, R3, UR5 ;  /* 0x0000000503117c36 */ /* 0x000fe20008000000 */
[----:B------:R-:W-:Y:S01]  /*c620*/  ISETP.LT.AND P1, PT, R44, R157, !P0 ;  /* 0x0000009d2c00720c */ /* 0x000fe20004721270 */
[----:B------:R5:W-:Y:S01]  /*c630*/  @P2 STG.E desc[UR12][R18.64], R4 ;  /* 0x0000000412002986 */ /* 0x000be2000c10190c */
[----:B------:R-:W-:-:S02]  /*c640*/  LOP3.LUT R44, R16, 0x24, RZ, 0xfc, !PT ;  /* 0x00000024102c7812 */ /* 0x000fc400078efcff */
[C---:B--2---:R-:W-:Y:S01]  /*c650*/  LEA R42, P6, R3.reuse, R2, 0x2 ;  /* 0x00000002032a7211 */ /* 0x044fe200078c10ff */
[----:B------:R2:W-:Y:S01]  /*c660*/  @P3 STG.E desc[UR12][R40.64], R12 ;  /* 0x0000000c28003986 */ /* 0x0005e2000c10190c */
[-C--:B------:R-:W-:Y:S02]  /*c670*/  ISETP.LT.AND P2, PT, R38, R157.reuse, !P0 ;  /* 0x0000009d2600720c */ /* 0x080fe40004741270 */
[----:B------:R-:W-:Y:S01]  /*c680*/  LEA.HI.X.SX32 R43, R3, R0, 0x2, P6 ;  /* 0x00000000032b7211 */ /* 0x000fe200030f16ff */
[C---:B------:R-:W-:Y:S01]  /*c690*/  VIADD R3, R17.reuse, UR5 ;  /* 0x0000000511037c36 */ /* 0x040fe20008000000 */
[----:B------:R-:W-:Y:S02]  /*c6a0*/  LOP3.LUT R38, R16, 0x26, RZ, 0xfc, !PT ;  /* 0x0000002610267812 */ /* 0x000fe400078efcff */
[----:B-1----:R-:W-:Y:S01]  /*c6b0*/  LEA R36, P6, R17, R2, 0x2 ;  /* 0x0000000211247211 */ /* 0x002fe200078c10ff */
[----:B------:R1:W-:Y:S01]  /*c6c0*/  @P5 STG.E desc[UR12][R42.64], R5 ;  /* 0x000000052a005986 */ /* 0x0003e2000c10190c */
[----:B------:R-:W-:-:S02]  /*c6d0*/  ISETP.LT.AND P4, PT, R44, R157, !P0 ;  /* 0x0000009d2c00720c */ /* 0x000fc40004781270 */
[-C--:B------:R-:W-:Y:S02]  /*c6e0*/  ISETP.LT.AND P3, PT, R38, R157.reuse, !P0 ;  /* 0x0000009d2600720c */ /* 0x080fe40004761270 */
[----:B------:R-:W-:Y:S01]  /*c6f0*/  LEA.HI.X.SX32 R37, R17, R0, 0x2, P6 ;  /* 0x0000000011257211 */ /* 0x000fe200030f16ff */
[C---:B------:R-:W-:Y:S01]  /*c700*/  VIADD R17, R3.reuse, UR5 ;  /* 0x0000000503117c36 */ /* 0x040fe20008000000 */
[C---:B------:R-:W-:Y:S02]  /*c710*/  LOP3.LUT R38, R16.reuse, 0x27, RZ, 0xfc, !PT ;  /* 0x0000002710267812 */ /* 0x040fe400078efcff */
[----:B-----5:R-:W-:Y:S01]  /*c720*/  LEA R18, P6, R3, R2, 0x2 ;  /* 0x0000000203127211 */ /* 0x020fe200078c10ff */
[----:B------:R-:W-:Y:S01]  /*c730*/  @P1 STG.E desc[UR12][R36.64], R13 ;  /* 0x0000000d24001986 */ /* 0x000fe2000c10190c */
[----:B------:R-:W-:Y:S02]  /*c740*/  LOP3.LUT R4, R16, 0x28, RZ, 0xfc, !PT ;  /* 0x0000002810047812 */ /* 0x000fe400078efcff */
[----:B------:R-:W-:-:S02]  /*c750*/  ISETP.LT.AND P5, PT, R38, R157, !P0 ;  /* 0x0000009d2600720c */ /* 0x000fc400047a1270 */
[----:B------:R-:W-:Y:S01]  /*c760*/  LEA.HI.X.SX32 R19, R3, R0, 0x2, P6 ;  /* 0x0000000003137211 */ /* 0x000fe200030f16ff */
[C---:B------:R-:W-:Y:S01]  /*c770*/  VIADD R3, R17.reuse, UR5 ;  /* 0x0000000511037c36 */ /* 0x040fe20008000000 */
[-C--:B------:R-:W-:Y:S02]  /*c780*/  ISETP.LT.AND P1, PT, R4, R157.reuse, !P0 ;  /* 0x0000009d0400720c */ /* 0x080fe40004721270 */
[C---:B------:R-:W-:Y:S01]  /*c790*/  LEA R38, P6, R17.reuse, R2, 0x2 ;  /* 0x0000000211267211 */ /* 0x040fe200078c10ff */
[----:B------:R5:W-:Y:S01]  /*c7a0*/  @P4 STG.E desc[UR12][R18.64], R6 ;  /* 0x0000000612004986 */ /* 0x000be2000c10190c */
[----:B------:R-:W-:Y:S02]  /*c7b0*/  LOP3.LUT R4, R16, 0x29, RZ, 0xfc, !PT ;  /* 0x0000002910047812 */ /* 0x000fe400078efcff */
[----:B------:R-:W-:Y:S01]  /*c7c0*/  LEA.HI.X.SX32 R39, R17, R0, 0x2, P6 ;  /* 0x0000000011277211 */ /* 0x000fe200030f16ff */
[----:B------:R-:W-:Y:S01]  /*c7d0*/  VIADD R17, R3, UR5 ;  /* 0x0000000503117c36 */ /* 0x000fe20008000000 */
[----:B------:R-:W-:-:S02]  /*c7e0*/  ISETP.LT.AND P4, PT, R4, R157, !P0 ;  /* 0x0000009d0400720c */ /* 0x000fc40004781270 */
[----:B--2---:R-:W-:Y:S01]  /*c7f0*/  LOP3.LUT R12, R16, 0x2a, RZ, 0xfc, !PT ;  /* 0x0000002a100c7812 */ /* 0x004fe200078efcff */
[----:B------:R-:W-:Y:S01]  /*c800*/  @P2 STG.E desc[UR12][R38.64], R14 ;  /* 0x0000000e26002986 */ /* 0x000fe2000c10190c */
[C---:B------:R-:W-:Y:S02]  /*c810*/  LEA R4, P6, R3.reuse, R2, 0x2 ;  /* 0x0000000203047211 */ /* 0x040fe400078c10ff */
[-C--:B------:R-:W-:Y:S02]  /*c820*/  ISETP.LT.AND P2, PT, R12, R157.reuse, !P0 ;  /* 0x0000009d0c00720c */ /* 0x080fe40004741270 */
[----:B-1----:R-:W-:Y:S01]  /*c830*/  LEA.HI.X.SX32 R5, R3, R0, 0x2, P6 ;  /* 0x0000000003057211 */ /* 0x002fe200030f16ff */
[C---:B------:R-:W-:Y:S01]  /*c840*/  VIADD R3, R17.reuse, UR5 ;  /* 0x0000000511037c36 */ /* 0x040fe20008000000 */
[C---:B------:R-:W-:Y:S02]  /*c850*/  LEA R12, P6, R17.reuse, R2, 0x2 ;  /* 0x00000002110c7211 */ /* 0x040fe400078c10ff */
[----:B-----5:R-:W-:Y:S01]  /*c860*/  LOP3.LUT R6, R16, 0x2b, RZ, 0xfc, !PT ;  /* 0x0000002b10067812 */ /* 0x020fe200078efcff */
[----:B------:R1:W-:Y:S01]  /*c870*/  @P3 STG.E desc[UR12][R4.64], R7 ;  /* 0x0000000704003986 */ /* 0x0003e2000c10190c */
[----:B------:R-:W-:Y:S01]  /*c880*/  LEA.HI.X.SX32 R13, R17, R0, 0x2, P6 ;  /* 0x00000000110d7211 */ /* 0x000fe200030f16ff */
[----:B------:R-:W-:Y:S01]  /*c890*/  VIADD R17, R3, UR5 ;  /* 0x0000000503117c36 */ /* 0x000fe20008000000 */
[----:B------:R-:W-:-:S02]  /*c8a0*/  ISETP.LT.AND P3, PT, R6, R157, !P0 ;  /* 0x0000009d0600720c */ /* 0x000fc40004761270 */
[C---:B------:R-:W-:Y:S01]  /*c8b0*/  LEA R18, P6, R3.reuse, R2, 0x2 ;  /* 0x0000000203127211 */ /* 0x040fe200078c10ff */
[----:B------:R2:W-:Y:S01]  /*c8c0*/  @P5 STG.E desc[UR12][R12.64], R15 ;  /* 0x0000000f0c005986 */ /* 0x0005e2000c10190c */
[----:B------:R-:W-:Y:S02]  /*c8d0*/  LOP3.LUT R6, R16, 0x2c, RZ, 0xfc, !PT ;  /* 0x0000002c10067812 */ /* 0x000fe400078efcff */
[----:B------:R-:W-:Y:S01]  /*c8e0*/  LEA.HI.X.SX32 R19, R3, R0, 0x2, P6 ;  /* 0x0000000003137211 */ /* 0x000fe200030f16ff */
[C---:B------:R-:W-:Y:S01]  /*c8f0*/  VIADD R3, R17.reuse, UR5 ;  /* 0x0000000511037c36 */ /* 0x040fe20008000000 */
[----:B------:R-:W-:Y:S02]  /*c900*/  ISETP.LT.AND P5, PT, R6, R157, !P0 ;  /* 0x0000009d0600720c */ /* 0x000fe400047a1270 */
[----:B------:R-:W-:Y:S01]  /*c910*/  LEA R36, P6, R17, R2, 0x2 ;  /* 0x0000000211247211 */ /* 0x000fe200078c10ff */
[----:B------:R5:W-:Y:S01]  /*c920*/  @P1 STG.E desc[UR12][R18.64], R8 ;  /* 0x0000000812001986 */ /* 0x000be2000c10190c */
[----:B------:R-:W-:Y:S01]  /*c930*/  LOP3.LUT R6, R16, 0x2d, RZ, 0xfc, !PT ;  /* 0x0000002d10067812 */ /* 0x000fe200078efcff */
[----:B-1----:R-:W-:Y:S01]  /*c940*/  VIADD R7, R3, UR5 ;  /* 0x0000000503077c36 */ /* 0x002fe20008000000 */
[----:B------:R-:W-:-:S02]  /*c950*/  LEA.HI.X.SX32 R37, R17, R0, 0x2, P6 ;  /* 0x0000000011257211 */ /* 0x000fc400030f16ff */
[-C--:B------:R-:W-:Y:S02]  /*c960*/  ISETP.LT.AND P1, PT, R6, R157.reuse, !P0 ;  /* 0x0000009d0600720c */ /* 0x080fe40004721270 */
[C---:B------:R-:W-:Y:S01]  /*c970*/  LEA R4, P6, R3.reuse, R2, 0x2 ;  /* 0x0000000203047211 */ /* 0x040fe200078c10ff */
[----:B------:R-:W-:Y:S01]  /*c980*/  @P4 STG.E desc[UR12][R36.64], R24 ;  /* 0x0000001824004986 */ /* 0x000fe2000c10190c */
[----:B------:R-:W-:Y:S02]  /*c990*/  LOP3.LUT R6, R16, 0x2e, RZ, 0xfc, !PT ;  /* 0x0000002e10067812 */ /* 0x000fe400078efcff */
[----:B------:R-:W-:Y:S01]  /*c9a0*/  LEA.HI.X.SX32 R5, R3, R0, 0x2, P6 ;  /* 0x0000000003057211 */ /* 0x000fe200030f16ff */
[C---:B------:R-:W-:Y:S01]  /*c9b0*/  VIADD R3, R7.reuse, UR5 ;  /* 0x0000000507037c36 */ /* 0x040fe20008000000 */
[-C--:B------:R-:W-:Y:S02]  /*c9c0*/  ISETP.LT.AND P4, PT, R6, R157.reuse, !P0 ;  /* 0x0000009d0600720c */ /* 0x080fe40004781270 */
[----:B--2---:R-:W-:Y:S01]  /*c9d0*/  LOP3.LUT R12, R16, 0x2f, RZ, 0xfc, !PT ;  /* 0x0000002f100c7812 */ /* 0x004fe200078efcff */
[----:B------:R1:W-:Y:S01]  /*c9e0*/  @P2 STG.E desc[UR12][R4.64], R9 ;  /* 0x0000000904002986 */ /* 0x0003e2000c10190c */
[----:B------:R-:W-:Y:S01]  /*c9f0*/  LEA R6, P6, R7, R2, 0x2 ;  /* 0x0000000207067211 */ /* 0x000fe200078c10ff */
[----:B------:R-:W-:Y:S01]  /*ca00*/  VIADD R15, R3, UR5 ;  /* 0x00000005030f7c36 */ /* 0x000fe20008000000 */
[----:B------:R-:W-:-:S02]  /*ca10*/  ISETP.LT.AND P2, PT, R12, R157, !P0 ;  /* 0x0000009d0c00720c */ /* 0x000fc40004741270 */
[----:B------:R-:W-:Y:S02]  /*ca20*/  LEA.HI.X.SX32 R7, R7, R0, 0x2, P6 ;  /* 0x0000000007077211 */ /* 0x000fe400030f16ff */
[C---:B------:R-:W-:Y:S02]  /*ca30*/  LEA R12, P6, R3.reuse, R2, 0x2 ;  /* 0x00000002030c7211 */ /* 0x040fe400078c10ff */
[C---:B-----5:R-:W-:Y:S01]  /*ca40*/  LOP3.LUT R8, R16.reuse, 0x30, RZ, 0xfc, !PT ;  /* 0x0000003010087812 */ /* 0x060fe200078efcff */
[----:B------:R2:W-:Y:S01]  /*ca50*/  @P3 STG.E desc[UR12][R6.64], R25 ;  /* 0x0000001906003986 */ /* 0x0005e2000c10190c */
[----:B------:R-:W-:Y:S01]  /*ca60*/  LEA.HI.X.SX32 R13, R3, R0, 0x2, P6 ;  /* 0x00000000030d7211 */ /* 0x000fe200030f16ff */
[C---:B------:R-:W-:Y:S01]  /*ca70*/  VIADD R3, R15.reuse, UR5 ;  /* 0x000000050f037c36 */ /* 0x040fe20008000000 */
[C---:B------:R-:W-:Y:S02]  /*ca80*/  LEA R14, P6, R15.reuse, R2, 0x2 ;  /* 0x000000020f0e7211 */ /* 0x040fe400078c10ff */
[----:B-1----:R-:W-:Y:S01]  /*ca90*/  LOP3.LUT R4, R16, 0x31, RZ, 0xfc, !PT ;  /* 0x0000003110047812 */ /* 0x002fe200078efcff */
[----:B------:R1:W-:Y:S01]  /*caa0*/  @P5 STG.E desc[UR12][R12.64], R10 ;  /* 0x0000000a0c005986 */ /* 0x0003e2000c10190c */
[----:B------:R-:W-:-:S02]  /*cab0*/  LEA.HI.X.SX32 R15, R15, R0, 0x2, P6 ;  /* 0x000000000f0f7211 */ /* 0x000fc400030f16ff */
[-C--:B------:R-:W-:Y:S02]  /*cac0*/  ISETP.LT.AND P5, PT, R4, R157.reuse, !P0 ;  /* 0x0000009d0400720c */ /* 0x080fe400047a1270 */
[-C--:B------:R-:W-:Y:S01]  /*cad0*/  ISETP.LT.AND P3, PT, R8, R157.reuse, !P0 ;  /* 0x0000009d0800720c */ /* 0x080fe20004761270 */
[C---:B--2---:R-:W-:Y:S01]  /*cae0*/  VIADD R7, R3.reuse, UR5 ;  /* 0x0000000503077c36 */ /* 0x044fe20008000000 */
[C---:B------:R-:W-:Y:S01]  /*caf0*/  LEA R4, P6, R3.reuse, R2, 0x2 ;  /* 0x0000000203047211 */ /* 0x040fe200078c10ff */
[----:B------:R2:W-:Y:S01]  /*cb00*/  @P1 STG.E desc[UR12][R14.64], R26 ;  /* 0x0000001a0e001986 */ /* 0x0005e2000c10190c */
[----:B------:R-:W-:Y:S02]  /*cb10*/  LOP3.LUT R8, R16, 0x32, RZ, 0xfc, !PT ;  /* 0x0000003210087812 */ /* 0x000fe400078efcff */
[----:B------:R-:W-:Y:S01]  /*cb20*/  LEA.HI.X.SX32 R5, R3, R0, 0x2, P6 ;  /* 0x0000000003057211 */ /* 0x000fe200030f16ff */
[----:B------:R-:W-:Y:S01]  /*cb30*/  VIADD R3, R7, UR5 ;  /* 0x0000000507037c36 */ /* 0x000fe20008000000 */
[----:B------:R-:W-:-:S02]  /*cb40*/  ISETP.LT.AND P1, PT, R8, R157, !P0 ;  /* 0x0000009d0800720c */ /* 0x000fc40004721270 */
[----:B------:R-:W-:Y:S01]  /*cb50*/  LOP3.LUT R8, R16, 0x33, RZ, 0xfc, !PT ;  /* 0x0000003310087812 */ /* 0x000fe200078efcff */
[----:B------:R5:W-:Y:S01]  /*cb60*/  @P4 STG.E desc[UR12][R4.64], R11 ;  /* 0x0000000b04004986 */ /* 0x000be2000c10190c */
[----:B------:R-:W-:Y:S01]  /*cb70*/  LEA R6, P6, R7, R2, 0x2 ;  /* 0x0000000207067211 */ /* 0x000fe200078c10ff */
[----:B-1----:R-:W-:Y:S01]  /*cb80*/  VIADD R13, R3, UR5 ;  /* 0x00000005030d7c36 */ /* 0x002fe20008000000 */
[----:B------:R-:W-:Y:S02]  /*cb90*/  ISETP.LT.AND P4, PT, R8, R157, !P0 ;  /* 0x0000009d0800720c */ /* 0x000fe40004781270 */
[----:B------:R-:W-:Y:S02]  /*cba0*/  LEA.HI.X.SX32 R7, R7, R0, 0x2, P6 ;  /* 0x0000000007077211 */ /* 0x000fe400030f16ff */
[C---:B------:R-:W-:Y:S02]  /*cbb0*/  LEA R8, P6, R3.reuse, R2, 0x2 ;  /* 0x0000000203087211 */ /* 0x040fe400078c10ff */
[----:B------:R-:W-:Y:S01]  /*cbc0*/  LOP3.LUT R10, R16, 0x34, RZ, 0xfc, !PT ;  /* 0x00000034100a7812 */ /* 0x000fe200078efcff */
[----:B------:R1:W-:Y:S01]  /*cbd0*/  @P2 STG.E desc[UR12][R6.64], R27 ;  /* 0x0000001b06002986 */ /* 0x0003e2000c10190c */
[----:B------:R-:W-:Y:S01]  /*cbe0*/  LEA.HI.X.SX32 R9, R3, R0, 0x2, P6 ;  /* 0x0000000003097211 */ /* 0x000fe200030f16ff */
[C---:B------:R-:W-:Y:S01]  /*cbf0*/  VIADD R3, R13.reuse, UR5 ;  /* 0x000000050d037c36 */ /* 0x040fe20008000000 */
[----:B------:R-:W-:-:S02]  /*cc00*/  LEA R12, P6, R13, R2, 0x2 ;  /* 0x000000020d0c7211 */ /* 0x000fc400078c10ff */
[----:B------:R-:W-:Y:S01]  /*cc10*/  ISETP.LT.AND P2, PT, R10, R157, !P0 ;  /* 0x0000009d0a00720c */ /* 0x000fe20004741270 */
[----:B--2---:R-:W-:Y:S01]  /*cc20*/  VIADD R15, R3, UR5 ;  /* 0x00000005030f7c36 */ /* 0x004fe20008000000 */
[----:B------:R2:W-:Y:S01]  /*cc30*/  @P3 STG.E desc[UR12][R8.64], R20 ;  /* 0x0000001408003986 */ /* 0x0005e2000c10190c */
[----:B------:R-:W-:Y:S02]  /*cc40*/  LEA.HI.X.SX32 R13, R13, R0, 0x2, P6 ;  /* 0x000000000d0d7211 */ /* 0x000fe400030f16ff */
[-C--:B-----5:R-:W-:Y:S02]  /*cc50*/  LEA R4, P6, R3, R2.reuse, 0x2 ;  /* 0x0000000203047211 */ /* 0x0a0fe400078c10ff */
[C---:B------:R-:W-:Y:S01]  /*cc60*/  LEA R10, P3, R15.reuse, R2, 0x2 ;  /* 0x000000020f0a7211 */ /* 0x040fe200078610ff */
[----:B---3--:R-:W-:Y:S01]  /*cc70*/  @P5 STG.E desc[UR12][R12.64], R28 ;  /* 0x0000001c0c005986 */ /* 0x008fe2000c10190c */
[----:B------:R-:W-:Y:S02]  /*cc80*/  LOP3.LUT R18, R16, 0x35, RZ, 0xfc, !PT ;  /* 0x0000003510127812 */ /* 0x000fe400078efcff */
[CC--:B------:R-:W-:Y:S01]  /*cc90*/  LEA.HI.X.SX32 R11, R15.reuse, R0.reuse, 0x2, P3 ;  /* 0x000000000f0b7211 */ /* 0x0c0fe200018f16ff */
[----:B------:R-:W-:Y:S01]  /*cca0*/  VIADD R15, R15, UR5 ;  /* 0x000000050f0f7c36 */ /* 0x000fe20008000000 */
[----:B------:R-:W-:-:S02]  /*ccb0*/  LEA.HI.X.SX32 R5, R3, R0, 0x2, P6 ;  /* 0x0000000003057211 */ /* 0x000fc400030f16ff */
[----:B------:R-:W-:Y:S01]  /*ccc0*/  ISETP.LT.AND P5, PT, R18, R157, !P0 ;  /* 0x0000009d1200720c */ /* 0x000fe200047a1270 */
[C---:B------:R-:W-:Y:S01]  /*ccd0*/  VIADD R3, R15.reuse, UR5 ;  /* 0x000000050f037c36 */ /* 0x040fe20008000000 */
[----:B------:R-:W-:Y:S01]  /*cce0*/  LOP3.LUT R14, R16, 0x36, RZ, 0xfc, !PT ;  /* 0x00000036100e7812 */ /* 0x000fe200078efcff */
[----:B------:R3:W-:Y:S01]  /*ccf0*/  @P1 STG.E desc[UR12][R4.64], R21 ;  /* 0x0000001504001986 */ /* 0x0007e2000c10190c */
[-C--:B-1----:R-:W-:Y:S02]  /*cd00*/  LEA R6, P1, R15, R2.reuse, 0x2 ;  /* 0x000000020f067211 */ /* 0x082fe400078210ff */
[----:B--2---:R-:W-:Y:S01]  /*cd10*/  LEA R8, P6, R3, R2, 0x2 ;  /* 0x0000000203087211 */ /* 0x004fe200078c10ff */
[----:B------:R1:W-:Y:S01]  /*cd20*/  @P4 STG.E desc[UR12][R10.64], R29 ;  /* 0x0000001d0a004986 */ /* 0x0003e2000c10190c */
[-C--:B------:R-:W-:Y:S02]  /*cd30*/  LEA.HI.X.SX32 R7, R15, R0.reuse, 0x2, P1 ;  /* 0x000000000f077211 */ /* 0x080fe400008f16ff */
[----:B------:R-:W-:-:S02]  /*cd40*/  LEA.HI.X.SX32 R9, R3, R0, 0x2, P6 ;  /* 0x0000000003097211 */ /* 0x000fc400030f16ff */
[-C--:B------:R-:W-:Y:S01]  /*cd50*/  ISETP.LT.AND P3, PT, R14, R157.reuse, !P0 ;  /* 0x0000009d0e00720c */ /* 0x080fe20004761270 */
[----:B------:R-:W-:Y:S01]  /*cd60*/  @P2 STG.E desc[UR12][R6.64], R22 ;  /* 0x0000001606002986 */ /* 0x000fe2000c10190c */
[C---:B------:R-:W-:Y:S01]  /*cd70*/  LOP3.LUT R14, R16.reuse, 0x37, RZ, 0xfc, !PT ;  /* 0x00000037100e7812 */ /* 0x040fe200078efcff */
[----:B---3--:R-:W-:Y:S01]  /*cd80*/  VIADD R5, R3, UR5 ;  /* 0x0000000503057c36 */ /* 0x008fe20008000000 */
[----:B------:R-:W-:Y:S01]  /*cd90*/  LOP3.LUT R12, R16, 0x38, RZ, 0xfc, !PT ;  /* 0x00000038100c7812 */ /* 0x000fe200078efcff */
[----:B------:R2:W-:Y:S01]  /*cda0*/  @P5 STG.E desc[UR12][R8.64], R30 ;  /* 0x0000001e08005986 */ /* 0x0005e2000c10190c */
[-C--:B------:R-:W-:Y:S01]  /*cdb0*/  ISETP.LT.AND P4, PT, R14, R157.reuse, !P0 ;  /* 0x0000009d0e00720c */ /* 0x080fe20004781270 */
[C---:B------:R-:W-:Y:S01]  /*cdc0*/  VIADD R3, R5.reuse, UR5 ;  /* 0x0000000505037c36 */ /* 0x040fe20008000000 */
[----:B------:R-:W-:Y:S02]  /*cdd0*/  LEA R4, P2, R5, R2, 0x2 ;  /* 0x0000000205047211 */ /* 0x000fe400078410ff */
[----:B------:R-:W-:-:S02]  /*cde0*/  ISETP.LT.AND P1, PT, R12, R157, !P0 ;  /* 0x0000009d0c00720c */ /* 0x000fc40004721270 */
[----:B-1----:R-:W-:Y:S02]  /*cdf0*/  LEA R10, P5, R3, R2, 0x2 ;  /* 0x00000002030a7211 */ /* 0x002fe400078a10ff */
[-C--:B------:R-:W-:Y:S02]  /*ce00*/  LEA.HI.X.SX32 R5, R5, R0.reuse, 0x2, P2 ;  /* 0x0000000005057211 */ /* 0x080fe400010f16ff */
[C---:B------:R-:W-:Y:S01]  /*ce10*/  LEA.HI.X.SX32 R11, R3.reuse, R0, 0x2, P5 ;  /* 0x00000000030b7211 */ /* 0x040fe200028f16ff */
[----:B------:R-:W-:Y:S01]  /*ce20*/  VIADD R3, R3, UR5 ;  /* 0x0000000503037c36 */ /* 0x000fe20008000000 */
[C---:B------:R-:W-:Y:S01]  /*ce30*/  LOP3.LUT R14, R16.reuse, 0x39, RZ, 0xfc, !PT ;  /* 0x00000039100e7812 */ /* 0x040fe200078efcff */
[----:B------:R1:W-:Y:S01]  /*ce40*/  @P3 STG.E desc[UR12][R4.64], R23 ;  /* 0x0000001704003986 */ /* 0x0003e2000c10190c */
[----:B------:R-:W-:Y:S01]  /*ce50*/  LOP3.LUT R12, R16, 0x3a, RZ, 0xfc, !PT ;  /* 0x0000003a100c7812 */ /* 0x000fe200078efcff */
[C---:B--2---:R-:W-:Y:S01]  /*ce60*/  VIADD R9, R3.reuse, UR5 ;  /* 0x0000000503097c36 */ /* 0x044fe20008000000 */
[----:B------:R-:W-:Y:S01]  /*ce70*/  LEA R6, P3, R3, R2, 0x2 ;  /* 0x0000000203067211 */ /* 0x000fe200078610ff */
[----:B------:R2:W-:Y:S01]  /*ce80*/  @P4 STG.E desc[UR12][R10.64], R31 ;  /* 0x0000001f0a004986 */ /* 0x0005e2000c10190c */
[----:B------:R-:W-:-:S02]  /*ce90*/  ISETP.LT.AND P2, PT, R14, R157, !P0 ;  /* 0x0000009d0e00720c */ /* 0x000fc40004741270 */
[----:B------:R-:W-:Y:S01]  /*cea0*/  LEA.HI.X.SX32 R7, R3, R0, 0x2, P3 ;  /* 0x0000000003077211 */ /* 0x000fe200018f16ff */
[C---:B------:R-:W-:Y:S01]  /*ceb0*/  VIADD R3, R9.reuse, UR5 ;  /* 0x0000000509037c36 */ /* 0x040fe20008000000 */
[----:B------:R-:W-:Y:S02]  /*cec0*/  ISETP.LT.AND P5, PT, R12, R157, !P0 ;  /* 0x0000009d0c00720c */ /* 0x000fe400047a1270 */
[-C--:B------:R-:W-:Y:S01]  /*ced0*/  LEA R8, P6, R9, R2.reuse, 0x2 ;  /* 0x0000000209087211 */ /* 0x080fe200078c10ff */
[----:B----4-:R3:W-:Y:S01]  /*cee0*/  @P1 STG.E desc[UR12][R6.64], R32 ;  /* 0x0000002006001986 */ /* 0x0107e2000c10190c */
[C---:B------:R-:W-:Y:S02]  /*cef0*/  LOP3.LUT R12, R16.reuse, 0x3c, RZ, 0xfc, !PT ;  /* 0x0000003c100c7812 */ /* 0x040fe400078efcff */
[C---:B-1----:R-:W-:Y:S01]  /*cf00*/  LEA R4, P1, R3.reuse, R2, 0x2 ;  /* 0x0000000203047211 */ /* 0x042fe200078210ff */
[----:B--2---:R-:W-:Y:S01]  /*cf10*/  VIADD R11, R3, UR5 ;  /* 0x00000005030b7c36 */ /* 0x004fe20008000000 */
[----:B------:R-:W-:-:S02]  /*cf20*/  LOP3.LUT R14, R16, 0x3b, RZ, 0xfc, !PT ;  /* 0x0000003b100e7812 */ /* 0x000fc400078efcff */
[----:B------:R-:W-:Y:S01]  /*cf30*/  LEA.HI.X.SX32 R9, R9, R0, 0x2, P6 ;  /* 0x0000000009097211 */ /* 0x000fe200030f16ff */
[----:B------:R-:W-:Y:S01]  /*cf40*/  VIADD R13, R11, UR5 ;  /* 0x000000050b0d7c36 */ /* 0x000fe20008000000 */
[-C--:B------:R-:W-:Y:S02]  /*cf50*/  ISETP.LT.AND P3, PT, R12, R157.reuse, !P0 ;  /* 0x0000009d0c00720c */ /* 0x080fe40004761270 */
[----:B------:R-:W-:Y:S01]  /*cf60*/  LOP3.LUT R12, R16, 0x3d, RZ, 0xfc, !PT ;  /* 0x0000003d100c7812 */ /* 0x000fe200078efcff */
[----:B------:R-:W-:Y:S01]  /*cf70*/  VIADD R15, R13, UR5 ;  /* 0x000000050d0f7c36 */ /* 0x000fe20008000000 */
[----:B------:R-:W-:Y:S01]  /*cf80*/  LEA R10, P6, R11, R2, 0x2 ;  /* 0x000000020b0a7211 */ /* 0x000fe200078c10ff */
[----:B------:R1:W-:Y:S01]  /*cf90*/  @P2 STG.E desc[UR12][R8.64], R236 ;  /* 0x000000ec08002986 */ /* 0x0003e2000c10190c */
[----:B------:R-:W-:Y:S01]  /*cfa0*/  LEA.HI.X.SX32 R5, R3, R0, 0x2, P1 ;  /* 0x0000000003057211 */ /* 0x000fe200008f16ff */
[----:B------:R-:W-:Y:S01]  /*cfb0*/  VIADD R3, R15, UR5 ;  /* 0x000000050f037c36 */ /* 0x000fe20008000000 */
[----:B------:R-:W-:-:S02]  /*cfc0*/  ISETP.LT.AND P4, PT, R14, R157, !P0 ;  /* 0x0000009d0e00720c */ /* 0x000fc40004781270 */
[----:B---3--:R-:W-:Y:S01]  /*cfd0*/  LEA R6, P1, R13, R2, 0x2 ;  /* 0x000000020d067211 */ /* 0x008fe200078210ff */
[----:B------:R2:W-:Y:S01]  /*cfe0*/  @P5 STG.E desc[UR12][R4.64], R33 ;  /* 0x0000002104005986 */ /* 0x0005e2000c10190c */
[C---:B------:R-:W-:Y:S02]  /*cff0*/  LOP3.LUT R14, R16.reuse, 0x3e, RZ, 0xfc, !PT ;  /* 0x0000003e100e7812 */ /* 0x040fe400078efcff */
[----:B------:R-:W-:Y:S02]  /*d000*/  LOP3.LUT R16, R16, 0x3f, RZ, 0xfc, !PT ;  /* 0x0000003f10107812 */ /* 0x000fe400078efcff */
[----:B------:R-:W-:Y:S02]  /*d010*/  ISETP.LT.AND P2, PT, R12, R157, !P0 ;  /* 0x0000009d0c00720c */ /* 0x000fe40004741270 */
[----:B------:R-:W-:Y:S02]  /*d020*/  LEA.HI.X.SX32 R11, R11, R0, 0x2, P6 ;  /* 0x000000000b0b7211 */ /* 0x000fe400030f16ff */
[----:B------:R-:W-:-:S02]  /*d030*/  LEA R12, P6, R15, R2, 0x2 ;  /* 0x000000020f0c7211 */ /* 0x000fc400078c10ff */
[-C--:B------:R-:W-:Y:S01]  /*d040*/  LEA.HI.X.SX32 R7, R13, R0.reuse, 0x2, P1 ;  /* 0x000000000d077211 */ /* 0x080fe200008f16ff */
[----:B------:R2:W-:Y:S01]  /*d050*/  @P4 STG.E desc[UR12][R10.64], R237 ;  /* 0x000000ed0a004986 */ /* 0x0005e2000c10190c */
[-C--:B------:R-:W-:Y:S02]  /*d060*/  ISETP.LT.AND P1, PT, R14, R157.reuse, !P0 ;  /* 0x0000009d0e00720c */ /* 0x080fe40004721270 */
[----:B------:R-:W-:Y:S01]  /*d070*/  ISETP.LT.AND P0, PT, R16, R157, !P0 ;  /* 0x0000009d1000720c */ /* 0x000fe20004701270 */
[----:B------:R2:W-:Y:S01]  /*d080*/  @P3 STG.E desc[UR12][R6.64], R34 ;  /* 0x0000002206003986 */ /* 0x0005e2000c10190c */
[----:B------:R-:W-:Y:S01]  /*d090*/  LEA.HI.X.SX32 R13, R15, R0, 0x2, P6 ;  /* 0x000000000f0d7211 */ /* 0x000fe200030f16ff */
[C---:B------:R-:W-:Y:S01]  /*d0a0*/  VIADD R15, R3.reuse, UR5 ;  /* 0x00000005030f7c36 */ /* 0x040fe20008000000 */
[----:B-1----:R-:W-:-:S03]  /*d0b0*/  LEA R8, P6, R3, R2, 0x2 ;  /* 0x0000000203087211 */ /* 0x002fc600078c10ff */
[----:B------:R2:W-:Y:S01]  /*d0c0*/  @P2 STG.E desc[UR12][R12.64], R238 ;  /* 0x000000ee0c002986 */ /* 0x0005e2000c10190c */
[----:B------:R-:W-:Y:S02]  /*d0d0*/  LEA.HI.X.SX32 R9, R3, R0, 0x2, P6 ;  /* 0x0000000003097211 */ /* 0x000fe400030f16ff */
[----:B------:R-:W-:-:S03]  /*d0e0*/  LEA R2, P6, R15, R2, 0x2 ;  /* 0x000000020f027211 */ /* 0x000fc600078c10ff */
[----:B------:R2:W-:Y:S01]  /*d0f0*/  @P1 STG.E desc[UR12][R8.64], R35 ;  /* 0x0000002308001986 */ /* 0x0005e2000c10190c */
[----:B------:R-:W-:Y:S01]  /*d100*/  LEA.HI.X.SX32 R3, R15, R0, 0x2, P6 ;  /* 0x000000000f037211 */ /* 0x000fe200030f16ff */
[----:B------:R-:W-:Y:S08]  /*d110*/  @!P0 EXIT ;  /* 0x000000000000894d */ /* 0x000ff00003800000 */
[----:B------:R-:W-:Y:S01]  /*d120*/  STG.E desc[UR12][R2.64], R239 ;  /* 0x000000ef02007986 */ /* 0x000fe2000c10190c */
[----:B------:R-:W-:Y:S05]  /*d130*/  EXIT ;  /* 0x000000000000794d */ /* 0x000fea0003800000 */
.L_x_2:
[----:B------:R-:W-:-:S00]  /*d140*/  BRA `(.L_x_2) ;  /* 0xfffffffc00fc7947 */ /* 0x000fc0000383ffff */
[----:B------:R-:W-:-:S00]  /*d150*/  NOP ;  /* 0x0000000000007918 */ /* 0x000fc00000000000 */
        /* <DEDUP_REMOVED lines=10> */
.L_x_3:


//--------------------- .nv.shared.matmul_kernel  --------------------------
	.section	.nv.shared.matmul_kernel,"aw",@nobits
	.sectionflags	@""
	.align	16
	.zero		1024


//--------------------- .nv.shared.reserved.0     --------------------------
	.section	.nv.shared.reserved.0,"aw",@nobits
	.weak		__nv_reservedSMEM_offset_0_alias
	.size		__nv_reservedSMEM_offset_0_alias, 0, 0
	.other		__nv_reservedSMEM_offset_0_alias,@"STO_CUDA_RESERVED_SHARED STV_DEFAULT"
__nv_reservedSMEM_offset_0_alias:
	.zero		0


//--------------------- .nv.constant0.matmul_kernel --------------------------
	.section	.nv.constant0.matmul_kernel,"a",@progbits
	.sectionflags	@""
	.align	4
.nv.constant0.matmul_kernel:
	.zero		608


//--------------------- SYMBOLS --------------------------

	.type		.nv.reservedSmem.offset0,@object
	.size		.nv.reservedSmem.offset0,0x4
